	.target	sm_90a

	.elftype	@"ET_EXEC"


//--------------------- .note.nv.tkinfo           --------------------------
	.section	.note.nv.tkinfo,"",@"SHT_NOTE"
	.sectionflags	@"SHF_NOTE_NV_TKINFO"
	.tkinfo
        /*0018*/ 	.word	0x00000002
        /*0030*/ 	.string	""
        /*0030*/ 	.string	"ptxas"
        /*0030*/ 	.string	"Cuda compilation tools, release 13.0, V13.0.88"
        /*0030*/ 	.string	"Build cuda_13.0.r13.0/compiler.36424714_0"
        /*0030*/ 	.string	"-arch sm_90a -m 64 "



//--------------------- .note.nv.cuinfo           --------------------------
	.section	.note.nv.cuinfo,"",@"SHT_NOTE"
	.sectionflags	@"SHF_NOTE_NV_CUINFO"
        /*0018*/ 	.short	0x0002
        /*001a*/ 	.short	0x005a
        /*001c*/ 	.short	0x0082
	.zero		2


//--------------------- .nv.info                  --------------------------
	.section	.nv.info,"",@"SHT_CUDA_INFO"
	.align	4


	//----- nvinfo : EIATTR_REGCOUNT
	.align		4
        /*0000*/ 	.byte	0x04, 0x2f
        /*0002*/ 	.short	(.L_12 - .L_11)
	.align		4
.L_11:
        /*0004*/ 	.word	index@(_ZN7cutlass13device_kernelINS_4conv6kernel13ConvUniversalINS1_16ConvProblemShapeILNS1_8OperatorE0ELi3EEENS1_10collective14CollectiveConvINS1_46MainloopSm90TmaGmmaWarpSpecializedImplicitGemmILS5_0ELi4ELi3EN4cute5tupleIJNSA_1CILi1EEESD_SD_EEENS1_36KernelImplicitTmaWarpSpecializedSm90ELi1EEENSB_IJNSC_ILi128EEENSC_ILi64EEENSB_IJSI_EEEEEENS_10tfloat32_tESL_NSA_8TiledMMAINSA_8MMA_AtomIJNSA_4SM904GMMA29MMA_64x64x8_F32TF32TF32_SS_TNILNSP_7ScaleInE1ELSR_1EEEEEENSA_6LayoutISE_NSB_IJNSC_ILi0EEESV_SV_EEEEENSB_IJNSA_10UnderscoreESY_SY_EEEEENS7_6detail26Sm90ImplicitGemmTileTraitsINSA_20SM90_TMA_LOAD_IM2COLENSA_14ComposedLayoutINSA_7SwizzleILi3ELi4ELi3EEENSA_18smem_ptr_flag_bitsILi32EEENSU_INSB_IJNSB_IJNSC_ILi8EEENSC_ILi16EEEEEENSB_IJNSC_ILi32EEENSC_ILi2EEEEEENSB_IJSD_NSC_ILi4EEEEEEEEENSB_IJNSB_IJS1C_NSC_ILi512EEEEEENSB_IJSD_NSC_ILi256EEEEEENSB_IJSV_NSC_ILi8192EEEEEEEEEEEEEvEENS12_INSA_13SM90_TMA_LOADENS14_IS16_S18_NSU_INSB_IJNSB_IJS19_S19_EEES1E_S1G_EEENSB_IJS1J_S1L_NSB_IJSV_NSC_ILi4096EEEEEEEEEEEEEvEEEENS_8epilogue10collective6detail29Sm90TmaWarpSpecializedAdapterINS23_15DefaultEpilogueISL_NSB_IJNSB_IJllllEEESD_SV_EEES28_NS22_6thread17LinearCombinationISL_Li1EffLNS29_9ScaleType4KindE0ELNS_15FloatRoundStyleE2ESL_EENS_4gemm15EpilogueDefaultEEEEEvvEEEEvNT_6ParamsE)
        /*0008*/ 	.word	0x0000005c


	//----- nvinfo : EIATTR_FRAME_SIZE
	.align		4
.L_12:
        /*000c*/ 	.byte	0x04, 0x11
        /*000e*/ 	.short	(.L_14 - .L_13)
	.align		4
.L_13:
        /*0010*/ 	.word	index@(_ZN7cutlass13device_kernelINS_4conv6kernel13ConvUniversalINS1_16ConvProblemShapeILNS1_8OperatorE0ELi3EEENS1_10collective14CollectiveConvINS1_46MainloopSm90TmaGmmaWarpSpecializedImplicitGemmILS5_0ELi4ELi3EN4cute5tupleIJNSA_1CILi1EEESD_SD_EEENS1_36KernelImplicitTmaWarpSpecializedSm90ELi1EEENSB_IJNSC_ILi128EEENSC_ILi64EEENSB_IJSI_EEEEEENS_10tfloat32_tESL_NSA_8TiledMMAINSA_8MMA_AtomIJNSA_4SM904GMMA29MMA_64x64x8_F32TF32TF32_SS_TNILNSP_7ScaleInE1ELSR_1EEEEEENSA_6LayoutISE_NSB_IJNSC_ILi0EEESV_SV_EEEEENSB_IJNSA_10UnderscoreESY_SY_EEEEENS7_6detail26Sm90ImplicitGemmTileTraitsINSA_20SM90_TMA_LOAD_IM2COLENSA_14ComposedLayoutINSA_7SwizzleILi3ELi4ELi3EEENSA_18smem_ptr_flag_bitsILi32EEENSU_INSB_IJNSB_IJNSC_ILi8EEENSC_ILi16EEEEEENSB_IJNSC_ILi32EEENSC_ILi2EEEEEENSB_IJSD_NSC_ILi4EEEEEEEEENSB_IJNSB_IJS1C_NSC_ILi512EEEEEENSB_IJSD_NSC_ILi256EEEEEENSB_IJSV_NSC_ILi8192EEEEEEEEEEEEEvEENS12_INSA_13SM90_TMA_LOADENS14_IS16_S18_NSU_INSB_IJNSB_IJS19_S19_EEES1E_S1G_EEENSB_IJS1J_S1L_NSB_IJSV_NSC_ILi4096EEEEEEEEEEEEEvEEEENS_8epilogue10collective6detail29Sm90TmaWarpSpecializedAdapterINS23_15DefaultEpilogueISL_NSB_IJNSB_IJllllEEESD_SV_EEES28_NS22_6thread17LinearCombinationISL_Li1EffLNS29_9ScaleType4KindE0ELNS_15FloatRoundStyleE2ESL_EENS_4gemm15EpilogueDefaultEEEEEvvEEEEvNT_6ParamsE)
        /*0014*/ 	.word	0x00000000


	//----- nvinfo : EIATTR_MIN_STACK_SIZE
	.align		4
.L_14:
        /*0018*/ 	.byte	0x04, 0x12
        /*001a*/ 	.short	(.L_16 - .L_15)
	.align		4
.L_15:
        /*001c*/ 	.word	index@(_ZN7cutlass13device_kernelINS_4conv6kernel13ConvUniversalINS1_16ConvProblemShapeILNS1_8OperatorE0ELi3EEENS1_10collective14CollectiveConvINS1_46MainloopSm90TmaGmmaWarpSpecializedImplicitGemmILS5_0ELi4ELi3EN4cute5tupleIJNSA_1CILi1EEESD_SD_EEENS1_36KernelImplicitTmaWarpSpecializedSm90ELi1EEENSB_IJNSC_ILi128EEENSC_ILi64EEENSB_IJSI_EEEEEENS_10tfloat32_tESL_NSA_8TiledMMAINSA_8MMA_AtomIJNSA_4SM904GMMA29MMA_64x64x8_F32TF32TF32_SS_TNILNSP_7ScaleInE1ELSR_1EEEEEENSA_6LayoutISE_NSB_IJNSC_ILi0EEESV_SV_EEEEENSB_IJNSA_10UnderscoreESY_SY_EEEEENS7_6detail26Sm90ImplicitGemmTileTraitsINSA_20SM90_TMA_LOAD_IM2COLENSA_14ComposedLayoutINSA_7SwizzleILi3ELi4ELi3EEENSA_18smem_ptr_flag_bitsILi32EEENSU_INSB_IJNSB_IJNSC_ILi8EEENSC_ILi16EEEEEENSB_IJNSC_ILi32EEENSC_ILi2EEEEEENSB_IJSD_NSC_ILi4EEEEEEEEENSB_IJNSB_IJS1C_NSC_ILi512EEEEEENSB_IJSD_NSC_ILi256EEEEEENSB_IJSV_NSC_ILi8192EEEEEEEEEEEEEvEENS12_INSA_13SM90_TMA_LOADENS14_IS16_S18_NSU_INSB_IJNSB_IJS19_S19_EEES1E_S1G_EEENSB_IJS1J_S1L_NSB_IJSV_NSC_ILi4096EEEEEEEEEEEEEvEEEENS_8epilogue10collective6detail29Sm90TmaWarpSpecializedAdapterINS23_15DefaultEpilogueISL_NSB_IJNSB_IJllllEEESD_SV_EEES28_NS22_6thread17LinearCombinationISL_Li1EffLNS29_9ScaleType4KindE0ELNS_15FloatRoundStyleE2ESL_EENS_4gemm15EpilogueDefaultEEEEEvvEEEEvNT_6ParamsE)
        /*0020*/ 	.word	0x00000000
.L_16:


//--------------------- .nv.compat                --------------------------
	.section	.nv.compat,"",@"SHT_CUDA_COMPAT_INFO"
	.align	4
        /*0000*/ 	.byte	0x02, 0x09, 0x01, 0x00, 0x02, 0x02, 0x04, 0x00, 0x02, 0x05, 0x05, 0x00, 0x03, 0x07, 0x01, 0x01
        /*0010*/ 	.byte	0x02, 0x03, 0x01, 0x00, 0x02, 0x06, 0x01, 0x00, 0x04, 0x0b, 0x08, 0x00, 0x00, 0x00, 0x00, 0x00
        /*0020*/ 	.byte	0x00, 0x00, 0x00, 0x00


//--------------------- .nv.info._ZN7cutlass13device_kernelINS_4conv6kernel13ConvUniversalINS1_16ConvProblemShapeILNS1_8OperatorE0ELi3EEENS1_10collective14CollectiveConvINS1_46MainloopSm90TmaGmmaWarpSpecializedImplicitGemmILS5_0ELi4ELi3EN4cute5tupleIJNSA_1CILi1EEESD_SD_EEENS1_36KernelImplicitTmaWarpSpecializedSm90ELi1EEENSB_IJNSC_ILi128EEENSC_ILi64EEENSB_IJSI_EEEEEENS_10tfloat32_tESL_NSA_8TiledMMAINSA_8MMA_AtomIJNSA_4SM904GMMA29MMA_64x64x8_F32TF32TF32_SS_TNILNSP_7ScaleInE1ELSR_1EEEEEENSA_6LayoutISE_NSB_IJNSC_ILi0EEESV_SV_EEEEENSB_IJNSA_10UnderscoreESY_SY_EEEEENS7_6detail26Sm90ImplicitGemmTileTraitsINSA_20SM90_TMA_LOAD_IM2COLENSA_14ComposedLayoutINSA_7SwizzleILi3ELi4ELi3EEENSA_18smem_ptr_flag_bitsILi32EEENSU_INSB_IJNSB_IJNSC_ILi8EEENSC_ILi16EEEEEENSB_IJNSC_ILi32EEENSC_ILi2EEEEEENSB_IJSD_NSC_ILi4EEEEEEEEENSB_IJNSB_IJS1C_NSC_ILi512EEEEEENSB_IJSD_NSC_ILi256EEEEEENSB_IJSV_NSC_ILi8192EEEEEEEEEEEEEvEENS12_INSA_13SM90_TMA_LOADENS14_IS16_S18_NSU_INSB_IJNSB_IJS19_S19_EEES1E_S1G_EEENSB_IJS1J_S1L_NSB_IJSV_NSC_ILi4096EEEEEEEEEEEEEvEEEENS_8epilogue10collective6detail29Sm90TmaWarpSpecializedAdapterINS23_15DefaultEpilogueISL_NSB_IJNSB_IJllllEEESD_SV_EEES28_NS22_6thread17LinearCombinationISL_Li1EffLNS29_9ScaleType4KindE0ELNS_15FloatRoundStyleE2ESL_EENS_4gemm15EpilogueDefaultEEEEEvvEEEEvNT_6ParamsE --------------------------
	.section	.nv.info._ZN7cutlass13device_kernelINS_4conv6kernel13ConvUniversalINS1_16ConvProblemShapeILNS1_8OperatorE0ELi3EEENS1_10collective14CollectiveConvINS1_46MainloopSm90TmaGmmaWarpSpecializedImplicitGemmILS5_0ELi4ELi3EN4cute5tupleIJNSA_1CILi1EEESD_SD_EEENS1_36KernelImplicitTmaWarpSpecializedSm90ELi1EEENSB_IJNSC_ILi128EEENSC_ILi64EEENSB_IJSI_EEEEEENS_10tfloat32_tESL_NSA_8TiledMMAINSA_8MMA_AtomIJNSA_4SM904GMMA29MMA_64x64x8_F32TF32TF32_SS_TNILNSP_7ScaleInE1ELSR_1EEEEEENSA_6LayoutISE_NSB_IJNSC_ILi0EEESV_SV_EEEEENSB_IJNSA_10UnderscoreESY_SY_EEEEENS7_6detail26Sm90ImplicitGemmTileTraitsINSA_20SM90_TMA_LOAD_IM2COLENSA_14ComposedLayoutINSA_7SwizzleILi3ELi4ELi3EEENSA_18smem_ptr_flag_bitsILi32EEENSU_INSB_IJNSB_IJNSC_ILi8EEENSC_ILi16EEEEEENSB_IJNSC_ILi32EEENSC_ILi2EEEEEENSB_IJSD_NSC_ILi4EEEEEEEEENSB_IJNSB_IJS1C_NSC_ILi512EEEEEENSB_IJSD_NSC_ILi256EEEEEENSB_IJSV_NSC_ILi8192EEEEEEEEEEEEEvEENS12_INSA_13SM90_TMA_LOADENS14_IS16_S18_NSU_INSB_IJNSB_IJS19_S19_EEES1E_S1G_EEENSB_IJS1J_S1L_NSB_IJSV_NSC_ILi4096EEEEEEEEEEEEEvEEEENS_8epilogue10collective6detail29Sm90TmaWarpSpecializedAdapterINS23_15DefaultEpilogueISL_NSB_IJNSB_IJllllEEESD_SV_EEES28_NS22_6thread17LinearCombinationISL_Li1EffLNS29_9ScaleType4KindE0ELNS_15FloatRoundStyleE2ESL_EENS_4gemm15EpilogueDefaultEEEEEvvEEEEvNT_6ParamsE,"",@"SHT_CUDA_INFO"
	.sectionflags	@""
	.align	4


	//----- nvinfo : EIATTR_CUDA_API_VERSION
	.align		4
        /*0000*/ 	.byte	0x04, 0x37
        /*0002*/ 	.short	(.L_18 - .L_17)
.L_17:
        /*0004*/ 	.word	0x00000082


	//----- nvinfo : EIATTR_KPARAM_INFO
	.align		4
.L_18:
        /*0008*/ 	.byte	0x04, 0x17
        /*000a*/ 	.short	(.L_20 - .L_19)
.L_19:
        /*000c*/ 	.word	0x00000000
        /*0010*/ 	.short	0x0000
        /*0012*/ 	.short	0x0070
        /*0014*/ 	.byte	0x00, 0xf0, 0x01, 0x10


	//----- nvinfo : EIATTR_SPARSE_MMA_MASK
	.align		4
.L_20:
        /*0018*/ 	.byte	0x03, 0x50
        /*001a*/ 	.short	0x0000


	//----- nvinfo : EIATTR_MAXREG_COUNT
	.align		4
        /*001c*/ 	.byte	0x03, 0x1b
        /*001e*/ 	.short	0x00ff


	//----- nvinfo : EIATTR_NUM_BARRIERS
	.align		4
        /*0020*/ 	.byte	0x02, 0x4c
        /*0022*/ 	.byte	0x01
	.zero		1


	//----- nvinfo : EIATTR_MERCURY_ISA_VERSION
	.align		4
        /*0024*/ 	.byte	0x03, 0x5f
        /*0026*/ 	.short	0x0101


	//----- nvinfo : EIATTR_COOP_GROUP_MASK_REGIDS
	.align		4
        /*0028*/ 	.byte	0x04, 0x29
        /*002a*/ 	.short	(.L_22 - .L_21)


	//   ....[0]....
.L_21:
        /*002c*/ 	.word	0xffffffff


	//   ....[1]....
        /*0030*/ 	.word	0xffffffff


	//   ....[2]....
        /*0034*/ 	.word	0xffffffff


	//----- nvinfo : EIATTR_COOP_GROUP_INSTR_OFFSETS
	.align		4
.L_22:
        /*0038*/ 	.byte	0x04, 0x28
        /*003a*/ 	.short	(.L_24 - .L_23)


	//   ....[0]....
.L_23:
        /*003c*/ 	.word	0x00000060


	//   ....[1]....
        /*0040*/ 	.word	0x00000070


	//   ....[2]....
        /*0044*/ 	.word	0x00000130


	//----- nvinfo : EIATTR_MBARRIER_INSTR_OFFSETS
	.align		4
.L_24:
        /*0048*/ 	.byte	0x04, 0x39
        /*004a*/ 	.short	(.L_26 - .L_25)


	//   ....[0]....
.L_25:
        /*004c*/ 	.word	0x00000250
        /*0050*/ 	.word	0x000000ff
        /*0054*/ 	.word	0x00030000
        /*0058*/ 	.short	0x0100
        /*005a*/ 	.byte	0x08
	.zero		1


	//   ....[1]....
        /*005c*/ 	.word	0x00000260
        /*0060*/ 	.word	0x000000ff
        /*0064*/ 	.word	0x00030020
        /*0068*/ 	.short	0x0100
        /*006a*/ 	.byte	0x08
	.zero		1


	//   ....[2]....
        /*006c*/ 	.word	0x00000270
        /*0070*/ 	.word	0x000000ff
        /*0074*/ 	.word	0x00030008
        /*0078*/ 	.short	0x0100
        /*007a*/ 	.byte	0x08
	.zero		1


	//   ....[3]....
        /*007c*/ 	.word	0x00000280
        /*0080*/ 	.word	0x000000ff
        /*0084*/ 	.word	0x00030028
        /*0088*/ 	.short	0x0100
        /*008a*/ 	.byte	0x08
	.zero		1


	//   ....[4]....
        /*008c*/ 	.word	0x00000290
        /*0090*/ 	.word	0x000000ff
        /*0094*/ 	.word	0x00030010
        /*0098*/ 	.short	0x0100
        /*009a*/ 	.byte	0x08
	.zero		1


	//   ....[5]....
        /*009c*/ 	.word	0x000002a0
        /*00a0*/ 	.word	0x000000ff
        /*00a4*/ 	.word	0x00030030
        /*00a8*/ 	.short	0x0100
        /*00aa*/ 	.byte	0x08
	.zero		1


	//   ....[6]....
        /*00ac*/ 	.word	0x000002b0
        /*00b0*/ 	.word	0x000000ff
        /*00b4*/ 	.word	0x00030018
        /*00b8*/ 	.short	0x0100
        /*00ba*/ 	.byte	0x08
	.zero		1


	//   ....[7]....
        /*00bc*/ 	.word	0x000002c0
        /*00c0*/ 	.word	0x000000ff
        /*00c4*/ 	.word	0x00030038
        /*00c8*/ 	.short	0x0100
        /*00ca*/ 	.byte	0x08
	.zero		1


	//   ....[8]....
        /*00cc*/ 	.word	0x000009b0
        /*00d0*/ 	.word	0x00000005
        /*00d4*/ 	.word	0x00030000
        /*00d8*/ 	.short	0x010a
        /*00da*/ 	.byte	0x3f
	.zero		1


	//   ....[9]....
        /*00dc*/ 	.word	0x000010b0
        /*00e0*/ 	.word	0x00000006
        /*00e4*/ 	.word	0x00030000
        /*00e8*/ 	.short	0x010a
        /*00ea*/ 	.byte	0x3f
	.zero		1


	//   ....[10]....
        /*00ec*/ 	.word	0x00001610
        /*00f0*/ 	.word	0x000000ff
        /*00f4*/ 	.word	0x00000000
        /*00f8*/ 	.short	0x0101
        /*00fa*/ 	.byte	0x09
	.zero		1


	//   ....[11]....
        /*00fc*/ 	.word	0x000017e0
        /*0100*/ 	.word	0x00000004
        /*0104*/ 	.word	0x00000000
        /*0108*/ 	.short	0x0101
        /*010a*/ 	.byte	0x3f
	.zero		1


	//   ....[12]....
        /*010c*/ 	.word	0x00006530
        /*0110*/ 	.word	0x0000000a
        /*0114*/ 	.word	0x00030020
        /*0118*/ 	.short	0x010a
        /*011a*/ 	.byte	0x3f
	.zero		1


	//   ....[13]....
        /*011c*/ 	.word	0x0000ad60
        /*0120*/ 	.word	0x00000005
        /*0124*/ 	.word	0x00000000
        /*0128*/ 	.short	0x010a
        /*012a*/ 	.byte	0x3f
	.zero		1


	//   ....[14]....
        /*012c*/ 	.word	0x0000ae10
        /*0130*/ 	.word	0x00000002
        /*0134*/ 	.word	0x00000000
        /*0138*/ 	.short	0x010a
        /*013a*/ 	.byte	0x3f
	.zero		1


	//   ....[15]....
        /*013c*/ 	.word	0x0000aec0
        /*0140*/ 	.word	0x00000002
        /*0144*/ 	.word	0x00000000
        /*0148*/ 	.short	0x010a
        /*014a*/ 	.byte	0x3f
	.zero		1


	//   ....[16]....
        /*014c*/ 	.word	0x0000af70
        /*0150*/ 	.word	0x00000003
        /*0154*/ 	.word	0x00000000
        /*0158*/ 	.short	0x010a
        /*015a*/ 	.byte	0x3f
	.zero		1


	//----- nvinfo : EIATTR_NUM_MBARRIERS
	.align		4
.L_26:
        /*015c*/ 	.byte	0x03, 0x38
        /*015e*/ 	.short	0x0008


	//----- nvinfo : EIATTR_EXIT_INSTR_OFFSETS
	.align		4
        /*0160*/ 	.byte	0x04, 0x1c
        /*0162*/ 	.short	(.L_28 - .L_27)


	//   ....[0]....
.L_27:
        /*0164*/ 	.word	0x000006e0


	//   ....[1]....
        /*0168*/ 	.word	0x00001930


	//   ....[2]....
        /*016c*/ 	.word	0x00004b50


	//   ....[3]....
        /*0170*/ 	.word	0x00004b80


	//   ....[4]....
        /*0174*/ 	.word	0x000061e0


	//   ....[5]....
        /*0178*/ 	.word	0x00006210


	//   ....[6]....
        /*017c*/ 	.word	0x00006230


	//   ....[7]....
        /*0180*/ 	.word	0x0000ac60


	//   ....[8]....
        /*0184*/ 	.word	0x0000afa0


	//----- nvinfo : EIATTR_MAX_THREADS
	.align		4
.L_28:
        /*0188*/ 	.byte	0x04, 0x05
        /*018a*/ 	.short	(.L_30 - .L_29)
.L_29:
        /*018c*/ 	.word	0x00000100
        /*0190*/ 	.word	0x00000001
        /*0194*/ 	.word	0x00000001


	//----- nvinfo : EIATTR_CRS_STACK_SIZE
	.align		4
.L_30:
        /*0198*/ 	.byte	0x04, 0x1e
        /*019a*/ 	.short	(.L_32 - .L_31)
.L_31:
        /*019c*/ 	.word	0x00000000


	//----- nvinfo : EIATTR_CBANK_PARAM_SIZE
	.align		4
.L_32:
        /*01a0*/ 	.byte	0x03, 0x19
        /*01a2*/ 	.short	0x0470


	//----- nvinfo : EIATTR_PARAM_CBANK
	.align		4
        /*01a4*/ 	.byte	0x04, 0x0a
        /*01a6*/ 	.short	(.L_34 - .L_33)
	.align		4
.L_33:
        /*01a8*/ 	.word	index@(.nv.constant0._ZN7cutlass13device_kernelINS_4conv6kernel13ConvUniversalINS1_16ConvProblemShapeILNS1_8OperatorE0ELi3EEENS1_10collective14CollectiveConvINS1_46MainloopSm90TmaGmmaWarpSpecializedImplicitGemmILS5_0ELi4ELi3EN4cute5tupleIJNSA_1CILi1EEESD_SD_EEENS1_36KernelImplicitTmaWarpSpecializedSm90ELi1EEENSB_IJNSC_ILi128EEENSC_ILi64EEENSB_IJSI_EEEEEENS_10tfloat32_tESL_NSA_8TiledMMAINSA_8MMA_AtomIJNSA_4SM904GMMA29MMA_64x64x8_F32TF32TF32_SS_TNILNSP_7ScaleInE1ELSR_1EEEEEENSA_6LayoutISE_NSB_IJNSC_ILi0EEESV_SV_EEEEENSB_IJNSA_10UnderscoreESY_SY_EEEEENS7_6detail26Sm90ImplicitGemmTileTraitsINSA_20SM90_TMA_LOAD_IM2COLENSA_14ComposedLayoutINSA_7SwizzleILi3ELi4ELi3EEENSA_18smem_ptr_flag_bitsILi32EEENSU_INSB_IJNSB_IJNSC_ILi8EEENSC_ILi16EEEEEENSB_IJNSC_ILi32EEENSC_ILi2EEEEEENSB_IJSD_NSC_ILi4EEEEEEEEENSB_IJNSB_IJS1C_NSC_ILi512EEEEEENSB_IJSD_NSC_ILi256EEEEEENSB_IJSV_NSC_ILi8192EEEEEEEEEEEEEvEENS12_INSA_13SM90_TMA_LOADENS14_IS16_S18_NSU_INSB_IJNSB_IJS19_S19_EEES1E_S1G_EEENSB_IJS1J_S1L_NSB_IJSV_NSC_ILi4096EEEEEEEEEEEEEvEEEENS_8epilogue10collective6detail29Sm90TmaWarpSpecializedAdapterINS23_15DefaultEpilogueISL_NSB_IJNSB_IJllllEEESD_SV_EEES28_NS22_6thread17LinearCombinationISL_Li1EffLNS29_9ScaleType4KindE0ELNS_15FloatRoundStyleE2ESL_EENS_4gemm15EpilogueDefaultEEEEEvvEEEEvNT_6ParamsE)
        /*01ac*/ 	.short	0x0210
        /*01ae*/ 	.short	0x0470


	//----- nvinfo : EIATTR_SW_WAR
	.align		4
.L_34:
        /*01b0*/ 	.byte	0x04, 0x36
        /*01b2*/ 	.short	(.L_36 - .L_35)
.L_35:
        /*01b4*/ 	.word	0x00000008
.L_36:


//--------------------- .nv.callgraph             --------------------------
	.section	.nv.callgraph,"",@"SHT_CUDA_CALLGRAPH"
	.align	4
	.sectionentsize	8
	.align		4
        /*0000*/ 	.word	0x00000000
	.align		4
        /*0004*/ 	.word	0xffffffff
	.align		4
        /*0008*/ 	.word	0x00000000
	.align		4
        /*000c*/ 	.word	0xfffffffe
	.align		4
        /*0010*/ 	.word	0x00000000
	.align		4
        /*0014*/ 	.word	0xfffffffd
	.align		4
        /*0018*/ 	.word	0x00000000
	.align		4
        /*001c*/ 	.word	0xfffffffc


//--------------------- .nv.constant4             --------------------------
	.section	.nv.constant4,"a",@progbits
	.align	8
	.align		8
.nv.constant4:
        /*0000*/ 	.dword	_ZN39_INTERNAL_a3e47ad7_4_k_cu_181957d9_27994cuda3std3__45__cpo5beginE
	.align		8
        /*0008*/ 	.dword	_ZN39_INTERNAL_a3e47ad7_4_k_cu_181957d9_27994cuda3std3__45__cpo3endE
	.align		8
        /*0010*/ 	.dword	_ZN39_INTERNAL_a3e47ad7_4_k_cu_181957d9_27994cuda3std3__45__cpo6cbeginE
	.align		8
        /*0018*/ 	.dword	_ZN39_INTERNAL_a3e47ad7_4_k_cu_181957d9_27994cuda3std3__45__cpo4cendE
	.align		8
        /*0020*/ 	.dword	_ZN39_INTERNAL_a3e47ad7_4_k_cu_181957d9_27994cuda3std3__441_GLOBAL__N__a3e47ad7_4_k_cu_181957d9_27996ignoreE
	.align		8
        /*0028*/ 	.dword	_ZN39_INTERNAL_a3e47ad7_4_k_cu_181957d9_27994cuda3std3__419piecewise_constructE
	.align		8
        /*0030*/ 	.dword	_ZN39_INTERNAL_a3e47ad7_4_k_cu_181957d9_27994cuda3std3__48in_placeE
	.align		8
        /*0038*/ 	.dword	_ZN39_INTERNAL_a3e47ad7_4_k_cu_181957d9_27994cuda3std6ranges3__45__cpo4swapE
	.align		8
        /*0040*/ 	.dword	_ZN39_INTERNAL_a3e47ad7_4_k_cu_181957d9_27994cuda3std6ranges3__45__cpo9iter_moveE
	.align		8
        /*0048*/ 	.dword	_ZN39_INTERNAL_a3e47ad7_4_k_cu_181957d9_27994cute7productE
	.align		8
        /*0050*/ 	.dword	_ZN39_INTERNAL_a3e47ad7_4_k_cu_181957d9_27994cute1_E


//--------------------- .text._ZN7cutlass13device_kernelINS_4conv6kernel13ConvUniversalINS1_16ConvProblemShapeILNS1_8OperatorE0ELi3EEENS1_10collective14CollectiveConvINS1_46MainloopSm90TmaGmmaWarpSpecializedImplicitGemmILS5_0ELi4ELi3EN4cute5tupleIJNSA_1CILi1EEESD_SD_EEENS1_36KernelImplicitTmaWarpSpecializedSm90ELi1EEENSB_IJNSC_ILi128EEENSC_ILi64EEENSB_IJSI_EEEEEENS_10tfloat32_tESL_NSA_8TiledMMAINSA_8MMA_AtomIJNSA_4SM904GMMA29MMA_64x64x8_F32TF32TF32_SS_TNILNSP_7ScaleInE1ELSR_1EEEEEENSA_6LayoutISE_NSB_IJNSC_ILi0EEESV_SV_EEEEENSB_IJNSA_10UnderscoreESY_SY_EEEEENS7_6detail26Sm90ImplicitGemmTileTraitsINSA_20SM90_TMA_LOAD_IM2COLENSA_14ComposedLayoutINSA_7SwizzleILi3ELi4ELi3EEENSA_18smem_ptr_flag_bitsILi32EEENSU_INSB_IJNSB_IJNSC_ILi8EEENSC_ILi16EEEEEENSB_IJNSC_ILi32EEENSC_ILi2EEEEEENSB_IJSD_NSC_ILi4EEEEEEEEENSB_IJNSB_IJS1C_NSC_ILi512EEEEEENSB_IJSD_NSC_ILi256EEEEEENSB_IJSV_NSC_ILi8192EEEEEEEEEEEEEvEENS12_INSA_13SM90_TMA_LOADENS14_IS16_S18_NSU_INSB_IJNSB_IJS19_S19_EEES1E_S1G_EEENSB_IJS1J_S1L_NSB_IJSV_NSC_ILi4096EEEEEEEEEEEEEvEEEENS_8epilogue10collective6detail29Sm90TmaWarpSpecializedAdapterINS23_15DefaultEpilogueISL_NSB_IJNSB_IJllllEEESD_SV_EEES28_NS22_6thread17LinearCombinationISL_Li1EffLNS29_9ScaleType4KindE0ELNS_15FloatRoundStyleE2ESL_EENS_4gemm15EpilogueDefaultEEEEEvvEEEEvNT_6ParamsE --------------------------
	.section	.text._ZN7cutlass13device_kernelINS_4conv6kernel13ConvUniversalINS1_16ConvProblemShapeILNS1_8OperatorE0ELi3EEENS1_10collective14CollectiveConvINS1_46MainloopSm90TmaGmmaWarpSpecializedImplicitGemmILS5_0ELi4ELi3EN4cute5tupleIJNSA_1CILi1EEESD_SD_EEENS1_36KernelImplicitTmaWarpSpecializedSm90ELi1EEENSB_IJNSC_ILi128EEENSC_ILi64EEENSB_IJSI_EEEEEENS_10tfloat32_tESL_NSA_8TiledMMAINSA_8MMA_AtomIJNSA_4SM904GMMA29MMA_64x64x8_F32TF32TF32_SS_TNILNSP_7ScaleInE1ELSR_1EEEEEENSA_6LayoutISE_NSB_IJNSC_ILi0EEESV_SV_EEEEENSB_IJNSA_10UnderscoreESY_SY_EEEEENS7_6detail26Sm90ImplicitGemmTileTraitsINSA_20SM90_TMA_LOAD_IM2COLENSA_14ComposedLayoutINSA_7SwizzleILi3ELi4ELi3EEENSA_18smem_ptr_flag_bitsILi32EEENSU_INSB_IJNSB_IJNSC_ILi8EEENSC_ILi16EEEEEENSB_IJNSC_ILi32EEENSC_ILi2EEEEEENSB_IJSD_NSC_ILi4EEEEEEEEENSB_IJNSB_IJS1C_NSC_ILi512EEEEEENSB_IJSD_NSC_ILi256EEEEEENSB_IJSV_NSC_ILi8192EEEEEEEEEEEEEvEENS12_INSA_13SM90_TMA_LOADENS14_IS16_S18_NSU_INSB_IJNSB_IJS19_S19_EEES1E_S1G_EEENSB_IJS1J_S1L_NSB_IJSV_NSC_ILi4096EEEEEEEEEEEEEvEEEENS_8epilogue10collective6detail29Sm90TmaWarpSpecializedAdapterINS23_15DefaultEpilogueISL_NSB_IJNSB_IJllllEEESD_SV_EEES28_NS22_6thread17LinearCombinationISL_Li1EffLNS29_9ScaleType4KindE0ELNS_15FloatRoundStyleE2ESL_EENS_4gemm15EpilogueDefaultEEEEEvvEEEEvNT_6ParamsE,"ax",@progbits
	.align	128
.text._ZN7cutlass13device_kernelINS_4conv6kernel13ConvUniversalINS1_16ConvProblemShapeILNS1_8OperatorE0ELi3EEENS1_10collective14CollectiveConvINS1_46MainloopSm90TmaGmmaWarpSpecializedImplicitGemmILS5_0ELi4ELi3EN4cute5tupleIJNSA_1CILi1EEESD_SD_EEENS1_36KernelImplicitTmaWarpSpecializedSm90ELi1EEENSB_IJNSC_ILi128EEENSC_ILi64EEENSB_IJSI_EEEEEENS_10tfloat32_tESL_NSA_8TiledMMAINSA_8MMA_AtomIJNSA_4SM904GMMA29MMA_64x64x8_F32TF32TF32_SS_TNILNSP_7ScaleInE1ELSR_1EEEEEENSA_6LayoutISE_NSB_IJNSC_ILi0EEESV_SV_EEEEENSB_IJNSA_10UnderscoreESY_SY_EEEEENS7_6detail26Sm90ImplicitGemmTileTraitsINSA_20SM90_TMA_LOAD_IM2COLENSA_14ComposedLayoutINSA_7SwizzleILi3ELi4ELi3EEENSA_18smem_ptr_flag_bitsILi32EEENSU_INSB_IJNSB_IJNSC_ILi8EEENSC_ILi16EEEEEENSB_IJNSC_ILi32EEENSC_ILi2EEEEEENSB_IJSD_NSC_ILi4EEEEEEEEENSB_IJNSB_IJS1C_NSC_ILi512EEEEEENSB_IJSD_NSC_ILi256EEEEEENSB_IJSV_NSC_ILi8192EEEEEEEEEEEEEvEENS12_INSA_13SM90_TMA_LOADENS14_IS16_S18_NSU_INSB_IJNSB_IJS19_S19_EEES1E_S1G_EEENSB_IJS1J_S1L_NSB_IJSV_NSC_ILi4096EEEEEEEEEEEEEvEEEENS_8epilogue10collective6detail29Sm90TmaWarpSpecializedAdapterINS23_15DefaultEpilogueISL_NSB_IJNSB_IJllllEEESD_SV_EEES28_NS22_6thread17LinearCombinationISL_Li1EffLNS29_9ScaleType4KindE0ELNS_15FloatRoundStyleE2ESL_EENS_4gemm15EpilogueDefaultEEEEEvvEEEEvNT_6ParamsE:
        .type           _ZN7cutlass13device_kernelINS_4conv6kernel13ConvUniversalINS1_16ConvProblemShapeILNS1_8OperatorE0ELi3EEENS1_10collective14CollectiveConvINS1_46MainloopSm90TmaGmmaWarpSpecializedImplicitGemmILS5_0ELi4ELi3EN4cute5tupleIJNSA_1CILi1EEESD_SD_EEENS1_36KernelImplicitTmaWarpSpecializedSm90ELi1EEENSB_IJNSC_ILi128EEENSC_ILi64EEENSB_IJSI_EEEEEENS_10tfloat32_tESL_NSA_8TiledMMAINSA_8MMA_AtomIJNSA_4SM904GMMA29MMA_64x64x8_F32TF32TF32_SS_TNILNSP_7ScaleInE1ELSR_1EEEEEENSA_6LayoutISE_NSB_IJNSC_ILi0EEESV_SV_EEEEENSB_IJNSA_10UnderscoreESY_SY_EEEEENS7_6detail26Sm90ImplicitGemmTileTraitsINSA_20SM90_TMA_LOAD_IM2COLENSA_14ComposedLayoutINSA_7SwizzleILi3ELi4ELi3EEENSA_18smem_ptr_flag_bitsILi32EEENSU_INSB_IJNSB_IJNSC_ILi8EEENSC_ILi16EEEEEENSB_IJNSC_ILi32EEENSC_ILi2EEEEEENSB_IJSD_NSC_ILi4EEEEEEEEENSB_IJNSB_IJS1C_NSC_ILi512EEEEEENSB_IJSD_NSC_ILi256EEEEEENSB_IJSV_NSC_ILi8192EEEEEEEEEEEEEvEENS12_INSA_13SM90_TMA_LOADENS14_IS16_S18_NSU_INSB_IJNSB_IJS19_S19_EEES1E_S1G_EEENSB_IJS1J_S1L_NSB_IJSV_NSC_ILi4096EEEEEEEEEEEEEvEEEENS_8epilogue10collective6detail29Sm90TmaWarpSpecializedAdapterINS23_15DefaultEpilogueISL_NSB_IJNSB_IJllllEEESD_SV_EEES28_NS22_6thread17LinearCombinationISL_Li1EffLNS29_9ScaleType4KindE0ELNS_15FloatRoundStyleE2ESL_EENS_4gemm15EpilogueDefaultEEEEEvvEEEEvNT_6ParamsE,@function
        .size           _ZN7cutlass13device_kernelINS_4conv6kernel13ConvUniversalINS1_16ConvProblemShapeILNS1_8OperatorE0ELi3EEENS1_10collective14CollectiveConvINS1_46MainloopSm90TmaGmmaWarpSpecializedImplicitGemmILS5_0ELi4ELi3EN4cute5tupleIJNSA_1CILi1EEESD_SD_EEENS1_36KernelImplicitTmaWarpSpecializedSm90ELi1EEENSB_IJNSC_ILi128EEENSC_ILi64EEENSB_IJSI_EEEEEENS_10tfloat32_tESL_NSA_8TiledMMAINSA_8MMA_AtomIJNSA_4SM904GMMA29MMA_64x64x8_F32TF32TF32_SS_TNILNSP_7ScaleInE1ELSR_1EEEEEENSA_6LayoutISE_NSB_IJNSC_ILi0EEESV_SV_EEEEENSB_IJNSA_10UnderscoreESY_SY_EEEEENS7_6detail26Sm90ImplicitGemmTileTraitsINSA_20SM90_TMA_LOAD_IM2COLENSA_14ComposedLayoutINSA_7SwizzleILi3ELi4ELi3EEENSA_18smem_ptr_flag_bitsILi32EEENSU_INSB_IJNSB_IJNSC_ILi8EEENSC_ILi16EEEEEENSB_IJNSC_ILi32EEENSC_ILi2EEEEEENSB_IJSD_NSC_ILi4EEEEEEEEENSB_IJNSB_IJS1C_NSC_ILi512EEEEEENSB_IJSD_NSC_ILi256EEEEEENSB_IJSV_NSC_ILi8192EEEEEEEEEEEEEvEENS12_INSA_13SM90_TMA_LOADENS14_IS16_S18_NSU_INSB_IJNSB_IJS19_S19_EEES1E_S1G_EEENSB_IJS1J_S1L_NSB_IJSV_NSC_ILi4096EEEEEEEEEEEEEvEEEENS_8epilogue10collective6detail29Sm90TmaWarpSpecializedAdapterINS23_15DefaultEpilogueISL_NSB_IJNSB_IJllllEEESD_SV_EEES28_NS22_6thread17LinearCombinationISL_Li1EffLNS29_9ScaleType4KindE0ELNS_15FloatRoundStyleE2ESL_EENS_4gemm15EpilogueDefaultEEEEEvvEEEEvNT_6ParamsE,(.L_x_155 - _ZN7cutlass13device_kernelINS_4conv6kernel13ConvUniversalINS1_16ConvProblemShapeILNS1_8OperatorE0ELi3EEENS1_10collective14CollectiveConvINS1_46MainloopSm90TmaGmmaWarpSpecializedImplicitGemmILS5_0ELi4ELi3EN4cute5tupleIJNSA_1CILi1EEESD_SD_EEENS1_36KernelImplicitTmaWarpSpecializedSm90ELi1EEENSB_IJNSC_ILi128EEENSC_ILi64EEENSB_IJSI_EEEEEENS_10tfloat32_tESL_NSA_8TiledMMAINSA_8MMA_AtomIJNSA_4SM904GMMA29MMA_64x64x8_F32TF32TF32_SS_TNILNSP_7ScaleInE1ELSR_1EEEEEENSA_6LayoutISE_NSB_IJNSC_ILi0EEESV_SV_EEEEENSB_IJNSA_10UnderscoreESY_SY_EEEEENS7_6detail26Sm90ImplicitGemmTileTraitsINSA_20SM90_TMA_LOAD_IM2COLENSA_14ComposedLayoutINSA_7SwizzleILi3ELi4ELi3EEENSA_18smem_ptr_flag_bitsILi32EEENSU_INSB_IJNSB_IJNSC_ILi8EEENSC_ILi16EEEEEENSB_IJNSC_ILi32EEENSC_ILi2EEEEEENSB_IJSD_NSC_ILi4EEEEEEEEENSB_IJNSB_IJS1C_NSC_ILi512EEEEEENSB_IJSD_NSC_ILi256EEEEEENSB_IJSV_NSC_ILi8192EEEEEEEEEEEEEvEENS12_INSA_13SM90_TMA_LOADENS14_IS16_S18_NSU_INSB_IJNSB_IJS19_S19_EEES1E_S1G_EEENSB_IJS1J_S1L_NSB_IJSV_NSC_ILi4096EEEEEEEEEEEEEvEEEENS_8epilogue10collective6detail29Sm90TmaWarpSpecializedAdapterINS23_15DefaultEpilogueISL_NSB_IJNSB_IJllllEEESD_SV_EEES28_NS22_6thread17LinearCombinationISL_Li1EffLNS29_9ScaleType4KindE0ELNS_15FloatRoundStyleE2ESL_EENS_4gemm15EpilogueDefaultEEEEEvvEEEEvNT_6ParamsE)
        .other          _ZN7cutlass13device_kernelINS_4conv6kernel13ConvUniversalINS1_16ConvProblemShapeILNS1_8OperatorE0ELi3EEENS1_10collective14CollectiveConvINS1_46MainloopSm90TmaGmmaWarpSpecializedImplicitGemmILS5_0ELi4ELi3EN4cute5tupleIJNSA_1CILi1EEESD_SD_EEENS1_36KernelImplicitTmaWarpSpecializedSm90ELi1EEENSB_IJNSC_ILi128EEENSC_ILi64EEENSB_IJSI_EEEEEENS_10tfloat32_tESL_NSA_8TiledMMAINSA_8MMA_AtomIJNSA_4SM904GMMA29MMA_64x64x8_F32TF32TF32_SS_TNILNSP_7ScaleInE1ELSR_1EEEEEENSA_6LayoutISE_NSB_IJNSC_ILi0EEESV_SV_EEEEENSB_IJNSA_10UnderscoreESY_SY_EEEEENS7_6detail26Sm90ImplicitGemmTileTraitsINSA_20SM90_TMA_LOAD_IM2COLENSA_14ComposedLayoutINSA_7SwizzleILi3ELi4ELi3EEENSA_18smem_ptr_flag_bitsILi32EEENSU_INSB_IJNSB_IJNSC_ILi8EEENSC_ILi16EEEEEENSB_IJNSC_ILi32EEENSC_ILi2EEEEEENSB_IJSD_NSC_ILi4EEEEEEEEENSB_IJNSB_IJS1C_NSC_ILi512EEEEEENSB_IJSD_NSC_ILi256EEEEEENSB_IJSV_NSC_ILi8192EEEEEEEEEEEEEvEENS12_INSA_13SM90_TMA_LOADENS14_IS16_S18_NSU_INSB_IJNSB_IJS19_S19_EEES1E_S1G_EEENSB_IJS1J_S1L_NSB_IJSV_NSC_ILi4096EEEEEEEEEEEEEvEEEENS_8epilogue10collective6detail29Sm90TmaWarpSpecializedAdapterINS23_15DefaultEpilogueISL_NSB_IJNSB_IJllllEEESD_SV_EEES28_NS22_6thread17LinearCombinationISL_Li1EffLNS29_9ScaleType4KindE0ELNS_15FloatRoundStyleE2ESL_EENS_4gemm15EpilogueDefaultEEEEEvvEEEEvNT_6ParamsE,@"STO_CUDA_ENTRY STV_DEFAULT"
_ZN7cutlass13device_kernelINS_4conv6kernel13ConvUniversalINS1_16ConvProblemShapeILNS1_8OperatorE0ELi3EEENS1_10collective14CollectiveConvINS1_46MainloopSm90TmaGmmaWarpSpecializedImplicitGemmILS5_0ELi4ELi3EN4cute5tupleIJNSA_1CILi1EEESD_SD_EEENS1_36KernelImplicitTmaWarpSpecializedSm90ELi1EEENSB_IJNSC_ILi128EEENSC_ILi64EEENSB_IJSI_EEEEEENS_10tfloat32_tESL_NSA_8TiledMMAINSA_8MMA_AtomIJNSA_4SM904GMMA29MMA_64x64x8_F32TF32TF32_SS_TNILNSP_7ScaleInE1ELSR_1EEEEEENSA_6LayoutISE_NSB_IJNSC_ILi0EEESV_SV_EEEEENSB_IJNSA_10UnderscoreESY_SY_EEEEENS7_6detail26Sm90ImplicitGemmTileTraitsINSA_20SM90_TMA_LOAD_IM2COLENSA_14ComposedLayoutINSA_7SwizzleILi3ELi4ELi3EEENSA_18smem_ptr_flag_bitsILi32EEENSU_INSB_IJNSB_IJNSC_ILi8EEENSC_ILi16EEEEEENSB_IJNSC_ILi32EEENSC_ILi2EEEEEENSB_IJSD_NSC_ILi4EEEEEEEEENSB_IJNSB_IJS1C_NSC_ILi512EEEEEENSB_IJSD_NSC_ILi256EEEEEENSB_IJSV_NSC_ILi8192EEEEEEEEEEEEEvEENS12_INSA_13SM90_TMA_LOADENS14_IS16_S18_NSU_INSB_IJNSB_IJS19_S19_EEES1E_S1G_EEENSB_IJS1J_S1L_NSB_IJSV_NSC_ILi4096EEEEEEEEEEEEEvEEEENS_8epilogue10collective6detail29Sm90TmaWarpSpecializedAdapterINS23_15DefaultEpilogueISL_NSB_IJNSB_IJllllEEESD_SV_EEES28_NS22_6thread17LinearCombinationISL_Li1EffLNS29_9ScaleType4KindE0ELNS_15FloatRoundStyleE2ESL_EENS_4gemm15EpilogueDefaultEEEEEvvEEEEvNT_6ParamsE:
[----:B------:R-:W-:Y:S01]  /*0000*/  LDC R1, c[0x0][0x28] ;  /* 0x00000a00ff017b82 */ /* 0x000fe20000000800 */
[----:B------:R-:W0:Y:S01]  /*0010*/  S2R R8, SR_TID.X ;  /* 0x0000000000087919 */ /* 0x000e220000002100 */
[----:B------:R-:W-:Y:S01]  /*0020*/  ELECT P0, URZ, PT ;  /* 0x00000000003f782f */ /* 0x000fe20003800000 */
[----:B------:R-:W-:Y:S01]  /*0030*/  BSSY B0, `(.L_x_0) ;  /* 0x000000f000007945 */ /* 0x000fe20003800000 */
[--C-:B0-----:R-:W-:Y:S02]  /*0040*/  SHF.R.U32.HI R0, RZ, 0x5, R8.reuse ;  /* 0x00000005ff007819 */ /* 0x101fe40000011608 */
[----:B------:R-:W-:-:S03]  /*0050*/  SHF.R.U32.HI R3, RZ, 0x7, R8 ;  /* 0x00000007ff037819 */ /* 0x000fc60000011608 */
[----:B------:R-:W0:Y:S04]  /*0060*/  SHFL.IDX PT, R2, R0, RZ, 0x1f ;  /* 0x00001fff00027589 */ /* 0x000e2800000e0000 */
[----:B------:R1:W2:Y:S01]  /*0070*/  SHFL.IDX PT, R7, R3, RZ, 0x1f ;  /* 0x00001fff03077589 */ /* 0x0002a200000e0000 */
[----:B0-----:R-:W-:-:S13]  /*0080*/  ISETP.NE.OR P0, PT, R2, RZ, !P0 ;  /* 0x000000ff0200720c */ /* 0x001fda0004705670 */
[----:B-12---:R-:W-:Y:S05]  /*0090*/  @P0 BRA `(.L_x_1) ;  /* 0x0000000000200947 */ /* 0x006fea0003800000 */
[----:B------:R-:W-:Y:S02]  /*00a0*/  ULDC.64 UR4, c[0x0][0x198] ;  /* 0x0000660000047ab9 */ /* 0x000fe40000000a00 */
[----:B------:R-:W-:Y:S02]  /*00b0*/  UIADD3 UR6, UP0, UR4, 0xf0, URZ ;  /* 0x000000f004067890 */ /* 0x000fe4000ff1e03f */
[----:B------:R-:W-:Y:S02]  /*00c0*/  UIADD3 UR4, UP1, UR4, 0x270, URZ ;  /* 0x0000027004047890 */ /* 0x000fe4000ff3e03f */
[----:B------:R-:W-:Y:S02]  /*00d0*/  UIADD3.X UR7, URZ, UR5, URZ, UP0, !UPT ;  /* 0x000000053f077290 */ /* 0x000fe400087fe43f */
[----:B------:R-:W-:-:S07]  /*00e0*/  UIADD3.X UR5, URZ, UR5, URZ, UP1, !UPT ;  /* 0x000000053f057290 */ /* 0x000fce0008ffe43f */
[----:B------:R0:W-:Y:S02]  /*00f0*/  UTMACCTL.PF [UR6] ;  /* 0x00000000060079b9 */ /* 0x0001e40008040000 */
[----:B------:R0:W-:Y:S02]  /*0100*/  UTMACCTL.PF [UR4] ;  /* 0x00000000040079b9 */ /* 0x0001e40008040000 */
[----:B0-----:R-:W-:Y:S01]  /*0110*/  NOP ;  /* 0x0000000000007918 */ /* 0x001fe20000000000 */
.L_x_1:
[----:B------:R-:W-:Y:S05]  /*0120*/  BSYNC B0 ;  /* 0x0000000000007941 */ /* 0x000fea0003800000 */
.L_x_0:
[----:B------:R-:W0:Y:S01]  /*0130*/  SHFL.IDX PT, R0, R0, RZ, 0x1f ;  /* 0x00001fff00007589 */ /* 0x000e2200000e0000 */
[----:B------:R-:W-:-:S04]  /*0140*/  SHF.R.S32.HI R3, RZ, 0x1f, R2 ;  /* 0x0000001fff037819 */ /* 0x000fc80000011402 */
[----:B------:R-:W-:Y:S02]  /*0150*/  LEA.HI R3, R3, R2, RZ, 0x2 ;  /* 0x0000000203037211 */ /* 0x000fe400078f10ff */
[----:B0-----:R-:W-:-:S13]  /*0160*/  ISETP.NE.AND P0, PT, R0, RZ, PT ;  /* 0x000000ff0000720c */ /* 0x001fda0003f05270 */
[----:B------:R-:W-:Y:S05]  /*0170*/  @P0 BRA `(.L_x_2) ;  /* 0x0000000000580947 */ /* 0x000fea0003800000 */
[----:B------:R-:W0:Y:S01]  /*0180*/  S2UR UR8, SR_CgaCtaId ;  /* 0x00000000000879c3 */ /* 0x000e220000008800 */
[----:B------:R-:W-:Y:S01]  /*0190*/  UMOV UR4, 0x400 ;  /* 0x0000040000047882 */ /* 0x000fe20000000000 */
[----:B------:R-:W-:Y:S01]  /*01a0*/  UMOV UR5, 0x1 ;  /* 0x0000000100057882 */ /* 0x000fe20000000000 */
[----:B------:R-:W-:Y:S01]  /*01b0*/  UMOV UR6, 0x80 ;  /* 0x0000008000067882 */ /* 0x000fe20000000000 */
[----:B------:R-:W-:Y:S01]  /*01c0*/  ELECT P0, URZ, PT ;  /* 0x00000000003f782f */ /* 0x000fe20003800000 */
[----:B------:R-:W-:-:S04]  /*01d0*/  UIADD3 UR6, -UR6, 0x100000, URZ ;  /* 0x0010000006067890 */ /* 0x000fc8000fffe13f */
[----:B------:R-:W-:Y:S02]  /*01e0*/  USHF.L.U32 UR7, UR6, 0xb, URZ ;  /* 0x0000000b06077899 */ /* 0x000fe4000800063f */
[----:B------:R-:W-:Y:S02]  /*01f0*/  USHF.L.U32 UR6, UR6, 0x1, URZ ;  /* 0x0000000106067899 */ /* 0x000fe4000800063f */
[----:B0-----:R-:W-:Y:S02]  /*0200*/  ULEA UR8, UR8, UR4, 0x18 ;  /* 0x0000000408087291 */ /* 0x001fe4000f8ec03f */
[----:B------:R-:W-:-:S04]  /*0210*/  UIADD3 UR4, -UR5, 0x100000, URZ ;  /* 0x0010000005047890 */ /* 0x000fc8000fffe13f */
[----:B------:R-:W-:Y:S02]  /*0220*/  USHF.L.U32 UR5, UR4, 0xb, URZ ;  /* 0x0000000b04057899 */ /* 0x000fe4000800063f */
[----:B------:R-:W-:Y:S01]  /*0230*/  USHF.L.U32 UR4, UR4, 0x1, URZ ;  /* 0x0000000104047899 */ /* 0x000fe2000800063f */
[----:B------:R-:W0:Y:S11]  /*0240*/  FENCE.VIEW.ASYNC.S ;  /* 0x00000000000073c6 */ /* 0x000e360000000000 */
[----:B0-----:R0:W1:Y:S01]  /*0250*/  SYNCS.EXCH.64 URZ, [UR8+0x30000], UR4 ;  /* 0x03000004083f75b2 */ /* 0x0010620008000100 */
[----:B------:R0:W2:Y:S01]  /*0260*/  SYNCS.EXCH.64 URZ, [UR8+0x30020], UR6 ;  /* 0x03002006083f75b2 */ /* 0x0000a20008000100 */
[----:B------:R0:W3:Y:S01]  /*0270*/  SYNCS.EXCH.64 URZ, [UR8+0x30008], UR4 ;  /* 0x03000804083f75b2 */ /* 0x0000e20008000100 */
[----:B------:R0:W4:Y:S01]  /*0280*/  SYNCS.EXCH.64 URZ, [UR8+0x30028], UR6 ;  /* 0x03002806083f75b2 */ /* 0x0001220008000100 */
[----:B------:R0:W0:Y:S01]  /*0290*/  SYNCS.EXCH.64 URZ, [UR8+0x30010], UR4 ;  /* 0x03001004083f75b2 */ /* 0x0000220008000100 */
[----:B------:R0:W0:Y:S01]  /*02a0*/  SYNCS.EXCH.64 URZ, [UR8+0x30030], UR6 ;  /* 0x03003006083f75b2 */ /* 0x0000220008000100 */
[----:B------:R0:W0:Y:S01]  /*02b0*/  SYNCS.EXCH.64 URZ, [UR8+0x30018], UR4 ;  /* 0x03001804083f75b2 */ /* 0x0000220008000100 */
[----:B------:R0:W0:Y:S01]  /*02c0*/  SYNCS.EXCH.64 URZ, [UR8+0x30038], UR6 ;  /* 0x03003806083f75b2 */ /* 0x0000220008000100 */
[----:B------:R-:W-:Y:S01]  /*02d0*/  NOP ;  /* 0x0000000000007918 */ /* 0x000fe20000000000 */
.L_x_2:
[----:B0-----:R-:W-:Y:S01]  /*02e0*/  ULDC.64 UR4, c[0x0][0x618] ;  /* 0x0001860000047ab9 */ /* 0x001fe20000000a00 */
[----:B------:R-:W-:Y:S01]  /*02f0*/  LOP3.LUT R3, R3, 0xfffffffc, RZ, 0xc0, !PT ;  /* 0xfffffffc03037812 */ /* 0x000fe200078ec0ff */
[----:B------:R-:W-:Y:S01]  /*0300*/  NOP ;  /* 0x0000000000007918 */ /* 0x000fe20000000000 */
[----:B------:R-:W-:Y:S01]  /*0310*/  ISETP.NE.U32.AND P0, PT, RZ, UR4, PT ;  /* 0x00000004ff007c0c */ /* 0x000fe2000bf05070 */
[----:B------:R-:W-:Y:S01]  /*0320*/  NOP ;  /* 0x0000000000007918 */ /* 0x000fe20000000000 */
[----:B-1234-:R-:W-:Y:S01]  /*0330*/  BAR.SYNC.DEFER_BLOCKING 0x0 ;  /* 0x0000000000007b1d */ /* 0x01efe20000010000 */
[----:B------:R-:W-:Y:S01]  /*0340*/  IMAD.IADD R6, R2, 0x1, -R3 ;  /* 0x0000000102067824 */ /* 0x000fe200078e0a03 */
[----:B------:R-:W-:Y:S02]  /*0350*/  ISETP.NE.AND.EX P0, PT, RZ, UR5, PT, P0 ;  /* 0x00000005ff007c0c */ /* 0x000fe4000bf05300 */
[C---:B------:R-:W-:Y:S02]  /*0360*/  ISETP.NE.AND P2, PT, R7.reuse, 0x1, PT ;  /* 0x000000010700780c */ /* 0x040fe40003f45270 */
[----:B------:R-:W-:Y:S01]  /*0370*/  LOP3.LUT P1, RZ, R7, R6, RZ, 0xfc, !PT ;  /* 0x0000000607ff7212 */ /* 0x000fe2000782fcff */
[----:B------:R-:W-:-:S03]  /*0380*/  ULDC.64 UR14, c[0x0][0x208] ;  /* 0x00008200000e7ab9 */ /* 0x000fc60000000a00 */
[----:B------:R-:W-:-:S04]  /*0390*/  SEL R2, RZ, 0x1, P1 ;  /* 0x00000001ff027807 */ /* 0x000fc80000800000 */
[----:B------:R-:W-:Y:S01]  /*03a0*/  SEL R2, R2, 0x2, P2 ;  /* 0x0000000202027807 */ /* 0x000fe20001000000 */
[----:B------:R-:W-:Y:S06]  /*03b0*/  @!P0 BRA `(.L_x_3) ;  /* 0x00000000001c8947 */ /* 0x000fec0003800000 */
[----:B------:R-:W0:Y:S02]  /*03c0*/  LDC.64 R4, c[0x0][0x618] ;  /* 0x00018600ff047b82 */ /* 0x000e240000000a00 */
[----:B0-----:R-:W2:Y:S02]  /*03d0*/  LDG.E.64 R4, desc[UR14][R4.64] ;  /* 0x0000000e04047981 */ /* 0x001ea4000c1e1b00 */
[----:B--2---:R-:W-:-:S04]  /*03e0*/  ISETP.NE.U32.AND P0, PT, R4, RZ, PT ;  /* 0x000000ff0400720c */ /* 0x004fc80003f05070 */
[----:B------:R-:W-:-:S13]  /*03f0*/  ISETP.NE.AND.EX P0, PT, R5, RZ, PT, P0 ;  /* 0x000000ff0500720c */ /* 0x000fda0003f05300 */
[----:B------:R-:W-:Y:S05]  /*0400*/  @!P0 BRA `(.L_x_3) ;  /* 0x0000000000088947 */ /* 0x000fea0003800000 */
[----:B------:R2:W5:Y:S01]  /*0410*/  LD.E R0, desc[UR14][R4.64] ;  /* 0x0000000e04007980 */ /* 0x000562000c101900 */
[----:B------:R-:W-:Y:S05]  /*0420*/  BRA `(.L_x_4) ;  /* 0x0000000000207947 */ /* 0x000fea0003800000 */
.L_x_3:
[----:B------:R-:W-:Y:S02]  /*0430*/  ULDC.64 UR4, c[0x0][0x608] ;  /* 0x0001820000047ab9 */ /* 0x000fe40000000a00 */
[----:B------:R-:W-:-:S04]  /*0440*/  ISETP.NE.U32.AND P0, PT, RZ, UR4, PT ;  /* 0x00000004ff007c0c */ /* 0x000fc8000bf05070 */
[----:B------:R-:W-:-:S13]  /*0450*/  ISETP.NE.AND.EX P0, PT, RZ, UR5, PT, P0 ;  /* 0x00000005ff007c0c */ /* 0x000fda000bf05300 */
[----:B------:R-:W-:Y:S05]  /*0460*/  @!P0 BRA `(.L_x_5) ;  /* 0x00000000000c8947 */ /* 0x000fea0003800000 */
[----:B------:R-:W0:Y:S02]  /*0470*/  LDC.64 R4, c[0x0][0x608] ;  /* 0x00018200ff047b82 */ /* 0x000e240000000a00 */
[----:B0-----:R1:W5:Y:S01]  /*0480*/  LDG.E R0, desc[UR14][R4.64] ;  /* 0x0000000e04007981 */ /* 0x001362000c1e1900 */
[----:B------:R-:W-:Y:S05]  /*0490*/  BRA `(.L_x_4) ;  /* 0x0000000000047947 */ /* 0x000fea0003800000 */
.L_x_5:
[----:B------:R-:W0:Y:S02]  /*04a0*/  LDC R0, c[0x0][0x600] ;  /* 0x00018000ff007b82 */ /* 0x000e240000000800 */
.L_x_4:
[----:B------:R-:W-:Y:S02]  /*04b0*/  ULDC.64 UR4, c[0x0][0x620] ;  /* 0x0001880000047ab9 */ /* 0x000fe40000000a00 */
[----:B------:R-:W-:-:S04]  /*04c0*/  ISETP.NE.U32.AND P0, PT, RZ, UR4, PT ;  /* 0x00000004ff007c0c */ /* 0x000fc8000bf05070 */
[----:B------:R-:W-:-:S13]  /*04d0*/  ISETP.NE.AND.EX P0, PT, RZ, UR5, PT, P0 ;  /* 0x00000005ff007c0c */ /* 0x000fda000bf05300 */
[----:B------:R-:W-:Y:S05]  /*04e0*/  @!P0 BRA `(.L_x_6) ;  /* 0x00000000001c8947 */ /* 0x000fea0003800000 */
[----:B-12---:R-:W1:Y:S02]  /*04f0*/  LDC.64 R4, c[0x0][0x620] ;  /* 0x00018800ff047b82 */ /* 0x006e640000000a00 */
[----:B-1----:R-:W2:Y:S02]  /*0500*/  LDG.E.64 R4, desc[UR14][R4.64] ;  /* 0x0000000e04047981 */ /* 0x002ea4000c1e1b00 */
[----:B--2---:R-:W-:-:S04]  /*0510*/  ISETP.NE.U32.AND P0, PT, R4, RZ, PT ;  /* 0x000000ff0400720c */ /* 0x004fc80003f05070 */
[----:B------:R-:W-:-:S13]  /*0520*/  ISETP.NE.AND.EX P0, PT, R5, RZ, PT, P0 ;  /* 0x000000ff0500720c */ /* 0x000fda0003f05300 */
[----:B------:R-:W-:Y:S05]  /*0530*/  @!P0 BRA `(.L_x_6) ;  /* 0x0000000000088947 */ /* 0x000fea0003800000 */
[----:B------:R1:W5:Y:S01]  /*0540*/  LD.E R14, desc[UR14][R4.64] ;  /* 0x0000000e040e7980 */ /* 0x000362000c101900 */
[----:B------:R-:W-:Y:S05]  /*0550*/  BRA `(.L_x_7) ;  /* 0x0000000000207947 */ /* 0x000fea0003800000 */
.L_x_6:
[----:B------:R-:W-:Y:S02]  /*0560*/  ULDC.64 UR4, c[0x0][0x610] ;  /* 0x0001840000047ab9 */ /* 0x000fe40000000a00 */
[----:B------:R-:W-:-:S04]  /*0570*/  ISETP.NE.U32.AND P0, PT, RZ, UR4, PT ;  /* 0x00000004ff007c0c */ /* 0x000fc8000bf05070 */
[----:B------:R-:W-:-:S13]  /*0580*/  ISETP.NE.AND.EX P0, PT, RZ, UR5, PT, P0 ;  /* 0x00000005ff007c0c */ /* 0x000fda000bf05300 */
[----:B------:R-:W-:Y:S05]  /*0590*/  @!P0 BRA `(.L_x_8) ;  /* 0x00000000000c8947 */ /* 0x000fea0003800000 */
[----:B------:R-:W3:Y:S02]  /*05a0*/  LDC.64 R14, c[0x0][0x610] ;  /* 0x00018400ff0e7b82 */ /* 0x000ee40000000a00 */
[----:B---3--:R4:W5:Y:S01]  /*05b0*/  LDG.E R14, desc[UR14][R14.64] ;  /* 0x0000000e0e0e7981 */ /* 0x008962000c1e1900 */
[----:B------:R-:W-:Y:S05]  /*05c0*/  BRA `(.L_x_7) ;  /* 0x0000000000047947 */ /* 0x000fea0003800000 */
.L_x_8:
[----:B------:R-:W3:Y:S02]  /*05d0*/  LDC R14, c[0x0][0x604] ;  /* 0x00018100ff0e7b82 */ /* 0x000ee40000000800 */
.L_x_7:
[----:B------:R-:W0:Y:S01]  /*05e0*/  LDC R3, c[0x0][0x3e8] ;  /* 0x0000fa00ff037b82 */ /* 0x000e220000000800 */
[----:B------:R-:W-:Y:S01]  /*05f0*/  ULDC UR4, c[0x0][0x3dc] ;  /* 0x0000f70000047ab9 */ /* 0x000fe20000000800 */
[----:B-12---:R-:W1:Y:S01]  /*0600*/  S2R R4, SR_CTAID.X ;  /* 0x0000000000047919 */ /* 0x006e620000002500 */
[----:B------:R-:W-:Y:S01]  /*0610*/  UIADD3 UR4, UR4, 0x3f, URZ ;  /* 0x0000003f04047890 */ /* 0x000fe2000fffe03f */
[----:B------:R-:W-:Y:S01]  /*0620*/  ISETP.NE.AND P0, PT, R7, RZ, PT ;  /* 0x000000ff0700720c */ /* 0x000fe20003f05270 */
[----:B------:R-:W-:Y:S01]  /*0630*/  ULDC.64 UR6, c[0x0][0x3e0] ;  /* 0x0000f80000067ab9 */ /* 0x000fe20000000a00 */
[----:B------:R-:W2:Y:S01]  /*0640*/  S2R R5, SR_CTAID.Y ;  /* 0x0000000000057919 */ /* 0x000ea20000002600 */
[----:B------:R-:W-:Y:S02]  /*0650*/  USHF.R.S32.HI UR5, URZ, 0x1f, UR4 ;  /* 0x0000001f3f057899 */ /* 0x000fe40008011404 */
[----:B------:R-:W-:Y:S02]  /*0660*/  UIMAD UR6, UR7, UR6, URZ ;  /* 0x00000006070672a4 */ /* 0x000fe4000f8e023f */
[----:B------:R-:W-:-:S04]  /*0670*/  ULEA.HI UR5, UR5, UR4, URZ, 0x6 ;  /* 0x0000000405057291 */ /* 0x000fc8000f8f303f */
[----:B------:R-:W-:-:S06]  /*0680*/  USHF.R.S32.HI UR8, URZ, 0x6, UR5 ;  /* 0x000000063f087899 */ /* 0x000fcc0008011405 */
[----:B------:R-:W-:Y:S02]  /*0690*/  IMAD.U32 R18, RZ, RZ, UR8 ;  /* 0x00000008ff127e24 */ /* 0x000fe4000f8e00ff */
[----:B0-----:R-:W-:-:S04]  /*06a0*/  IMAD R3, R3, UR6, RZ ;  /* 0x0000000603037c24 */ /* 0x001fc8000f8e02ff */
[----:B------:R-:W-:Y:S01]  /*06b0*/  IMAD R3, R3, UR8, RZ ;  /* 0x0000000803037c24 */ /* 0x000fe2000f8e02ff */
[----:B-12---:R-:W-:Y:S06]  /*06c0*/  @!P0 BRA `(.L_x_9) ;  /* 0x0000005800d48947 */ /* 0x006fec0003800000 */
[----:B------:R-:W-:-:S13]  /*06d0*/  ISETP.NE.AND P0, PT, R7, 0x1, PT ;  /* 0x000000010700780c */ /* 0x000fda0003f05270 */
[----:B------:R-:W-:Y:S05]  /*06e0*/  @P0 EXIT ;  /* 0x000000000000094d */ /* 0x000fea0003800000 */
[----:B------:R-:W-:Y:S01]  /*06f0*/  ISETP.GE.AND P0, PT, R3, 0x1, PT ;  /* 0x000000010300780c */ /* 0x000fe20003f06270 */
[----:B------:R-:W-:Y:S01]  /*0700*/  UMOV UR4, URZ ;  /* 0x0000003f00047c82 */ /* 0x000fe20008000000 */
[----:B------:R-:W-:Y:S02]  /*0710*/  CS2R R54, SRZ ;  /* 0x0000000000367805 */ /* 0x000fe4000001ff00 */
[----:B------:R-:W-:Y:S02]  /*0720*/  CS2R R56, SRZ ;  /* 0x0000000000387805 */ /* 0x000fe4000001ff00 */
[----:B------:R-:W-:Y:S02]  /*0730*/  CS2R R58, SRZ ;  /* 0x00000000003a7805 */ /* 0x000fe4000001ff00 */
[----:B------:R-:W-:Y:S02]  /*0740*/  CS2R R60, SRZ ;  /* 0x00000000003c7805 */ /* 0x000fe4000001ff00 */
[----:B------:R-:W-:-:S02]  /*0750*/  CS2R R62, SRZ ;  /* 0x00000000003e7805 */ /* 0x000fc4000001ff00 */
[----:B------:R-:W-:Y:S02]  /*0760*/  CS2R R64, SRZ ;  /* 0x0000000000407805 */ /* 0x000fe4000001ff00 */
        /* <DEDUP_REMOVED lines=25> */
[----:B------:R-:W-:Y:S01]  /*0900*/  CS2R R52, SRZ ;  /* 0x0000000000347805 */ /* 0x000fe2000001ff00 */
[----:B------:R-:W-:Y:S06]  /*0910*/  @!P0 BRA `(.L_x_10) ;  /* 0x0000000400808947 */ /* 0x000fec0003800000 */
[----:B------:R-:W-:-:S04]  /*0920*/  LOP3.LUT R4, R2, 0x1, RZ, 0xfc, !PT ;  /* 0x0000000102047812 */ /* 0x000fc800078efcff */
[----:B------:R-:W-:-:S13]  /*0930*/  ISETP.NE.AND P1, PT, R4, 0x3, PT ;  /* 0x000000030400780c */ /* 0x000fda0003f25270 */
[----:B------:R-:W-:Y:S05]  /*0940*/  @!P1 BRA `(.L_x_11) ;  /* 0x0000000000049947 */ /* 0x000fea0003800000 */
[----:B------:R-:W-:Y:S01]  /*0950*/  BPT.TRAP 0x1 ;  /* 0x000000040000795c */ /* 0x000fe20000300000 */
.L_x_11:
[----:B------:R-:W0:Y:S01]  /*0960*/  S2UR UR5, SR_CgaCtaId ;  /* 0x00000000000579c3 */ /* 0x000e220000008800 */
[----:B------:R-:W-:Y:S01]  /*0970*/  SHF.L.U32 R4, RZ, 0x1f, RZ ;  /* 0x0000001fff047819 */ /* 0x000fe200000006ff */
[----:B------:R-:W-:Y:S02]  /*0980*/  UMOV UR4, 0x400 ;  /* 0x0000040000047882 */ /* 0x000fe40000000000 */
[----:B0-----:R-:W-:-:S12]  /*0990*/  ULEA UR4, UR5, UR4, 0x18 ;  /* 0x0000000405047291 */ /* 0x001fd8000f8ec03f */
.L_x_12:
[----:B0-----:R-:W-:-:S04]  /*09a0*/  IMAD.U32 R5, RZ, RZ, UR4 ;  /* 0x00000004ff057e24 */ /* 0x001fc8000f8e00ff */
[----:B------:R0:W1:Y:S03]  /*09b0*/  SYNCS.PHASECHK.TRANS64.TRYWAIT P1, [R5+URZ+0x30000], R4 ;  /* 0x03000004050075a7 */ /* 0x000066000802017f */
[----:B-1----:R-:W-:Y:S05]  /*09c0*/  @!P1 NANOSLEEP.SYNCS 0x989680 ;  /* 0x009896800000995d */ /* 0x002fea0003900000 */
[----:B------:R-:W1:Y:S02]  /*09d0*/  @!P1 SYNCS.PHASECHK.TRANS64 P1, [R5+URZ+0x30000], R4 ;  /* 0x03000004050095a7 */ /* 0x000e64000802007f */
[----:B-1----:R-:W-:Y:S05]  /*09e0*/  @!P1 BRA `(.L_x_12) ;  /* 0xfffffffc00ec9947 */ /* 0x002fea000383ffff */
[----:B------:R-:W-:Y:S01]  /*09f0*/  UIADD3 UR5, UR4, 0x20000, URZ ;  /* 0x0002000004057890 */ /* 0x000fe2000fffe03f */
[----:B------:R-:W-:Y:S01]  /*0a00*/  WARPGROUP.ARRIVE ;  /* 0x00000000000079c5 */ /* 0x000fe20000000000 */
[----:B------:R-:W-:Y:S02]  /*0a10*/  USHF.R.U32.HI UR4, URZ, 0x4, UR4 ;  /* 0x000000043f047899 */ /* 0x000fe40008011604 */
[----:B------:R-:W-:Y:S02]  /*0a20*/  USHF.R.U32.HI UR5, URZ, 0x4, UR5 ;  /* 0x000000043f057899 */ /* 0x000fe40008011605 */
[----:B------:R-:W-:Y:S02]  /*0a30*/  ULOP3.LUT UR4, UR4, 0x3fff, URZ, 0xc0, !UPT ;  /* 0x00003fff04047892 */ /* 0x000fe4000f8ec03f */
[----:B------:R-:W-:Y:S02]  /*0a40*/  ULOP3.LUT UR5, UR5, 0x3fff, URZ, 0xc0, !UPT ;  /* 0x00003fff05057892 */ /* 0x000fe4000f8ec03f */
[----:B------:R-:W-:-:S02]  /*0a50*/  ULOP3.LUT UR6, UR4, 0x10000, URZ, 0xfc, !UPT ;  /* 0x0001000004067892 */ /* 0x000fc4000f8efc3f */
[----:B------:R-:W-:Y:S02]  /*0a60*/  ULOP3.LUT UR4, UR5, 0x10000, URZ, 0xfc, !UPT ;  /* 0x0001000005047892 */ /* 0x000fe4000f8efc3f */
[----:B------:R-:W-:Y:S01]  /*0a70*/  UIADD3 UR5, UR6, 0x400, URZ ;  /* 0x0000040006057890 */ /* 0x000fe2000fffe03f */
[----:B------:R-:W-:Y:S02]  /*0a80*/  UMOV UR9, 0x40000080 ;  /* 0x4000008000097882 */ /* 0x000fe40000000000 */
[----:B------:R-:W-:Y:S01]  /*0a90*/  UMOV UR8, UR6 ;  /* 0x0000000600087c82 */ /* 0x000fe20008000000 */
[----:B------:R-:W-:Y:S01]  /*0aa0*/  UMOV UR11, 0x40000080 ;  /* 0x40000080000b7882 */ /* 0x000fe20000000000 */
[----:B------:R-:W-:Y:S01]  /*0ab0*/  UMOV UR10, UR4 ;  /* 0x00000004000a7c82 */ /* 0x000fe20008000000 */
[----:B------:R-:W-:Y:S01]  /*0ac0*/  UIADD3 UR7, UR6, 0x46, URZ ;  /* 0x0000004606077890 */ /* 0x000fe2000fffe03f */
[----:B------:R-:W-:Y:S01]  /*0ad0*/  HGMMA.64x64x8.F32.TF32 R56, gdesc[UR8], RZ, !UPT ;  /* 0x04e00000083879f0 */ /* 0x000fe2000c7028ff */
[----:B------:R-:W-:Y:S01]  /*0ae0*/  UMOV UR8, UR5 ;  /* 0x0000000500087c82 */ /* 0x000fe20008000000 */
[----:B------:R-:W-:Y:S01]  /*0af0*/  UMOV UR9, 0x40000080 ;  /* 0x4000008000097882 */ /* 0x000fe20000000000 */
[----:B------:R-:W-:Y:S01]  /*0b00*/  UIADD3 UR5, UR6, 0x402, URZ ;  /* 0x0000040206057890 */ /* 0x000fe2000fffe03f */
[----:B------:R-:W-:Y:S01]  /*0b10*/  HGMMA.64x64x8.F32.TF32 R24, gdesc[UR8], RZ, !UPT ;  /* 0x04e00000081879f0 */ /* 0x000fe2000c7028ff */
[----:B------:R-:W-:-:S02]  /*0b20*/  UIADD3 UR8, UR6, 0x2, URZ ;  /* 0x0000000206087890 */ /* 0x000fc4000fffe03f */
[----:B------:R-:W-:Y:S01]  /*0b30*/  UIADD3 UR10, UR4, 0x2, URZ ;  /* 0x00000002040a7890 */ /* 0x000fe2000fffe03f */
[----:B------:R-:W-:Y:S01]  /*0b40*/  UMOV UR9, 0x40000080 ;  /* 0x4000008000097882 */ /* 0x000fe20000000000 */
[----:B------:R-:W-:-:S07]  /*0b50*/  UMOV UR11, 0x40000080 ;  /* 0x40000080000b7882 */ /* 0x000fce0000000000 */
[----:B------:R-:W-:Y:S01]  /*0b60*/  HGMMA.64x64x8.F32.TF32 R56, gdesc[UR8], R56 ;  /* 0x04e00000083879f0 */ /* 0x000fe20008702838 */
[----:B------:R-:W-:Y:S01]  /*0b70*/  UMOV UR8, UR5 ;  /* 0x0000000500087c82 */ /* 0x000fe20008000000 */
[----:B------:R-:W-:Y:S01]  /*0b80*/  UMOV UR9, 0x40000080 ;  /* 0x4000008000097882 */ /* 0x000fe20000000000 */
[----:B------:R-:W-:Y:S01]  /*0b90*/  UIADD3 UR5, UR6, 0x404, URZ ;  /* 0x0000040406057890 */ /* 0x000fe2000fffe03f */
[----:B------:R-:W-:Y:S01]  /*0ba0*/  HGMMA.64x64x8.F32.TF32 R24, gdesc[UR8], R24 ;  /* 0x04e00000081879f0 */ /* 0x000fe20008702818 */
[----:B------:R-:W-:Y:S02]  /*0bb0*/  UIADD3 UR8, UR6, 0x4, URZ ;  /* 0x0000000406087890 */ /* 0x000fe4000fffe03f */
        /* <DEDUP_REMOVED lines=42> */
[----:B------:R-:W-:Y:S01]  /*0e60*/  UMOV UR5, 0x40000080 ;  /* 0x4000008000057882 */ /* 0x000fe20000000000 */
[----:B------:R-:W-:Y:S01]  /*0e70*/  HGMMA.64x64x8.F32.TF32 R24, gdesc[UR8], R24 ;  /* 0x04e00000081879f0 */ /* 0x000fe20008702818 */
[----:B------:R-:W-:Y:S02]  /*0e80*/  UIADD3 UR8, UR4, 0x46, URZ ;  /* 0x0000004604087890 */ /* 0x000fe4000fffe03f */
[----:B------:R-:W-:Y:S01]  /*0e90*/  UIADD3 UR9, UR6, 0x446, URZ ;  /* 0x0000044606097890 */ /* 0x000fe2000fffe03f */
[----:B------:R-:W-:Y:S01]  /*0ea0*/  UMOV UR4, UR7 ;  /* 0x0000000700047c82 */ /* 0x000fe20008000000 */
[----:B------:R-:W-:-:S03]  /*0eb0*/  UMOV UR7, 0x40000080 ;  /* 0x4000008000077882 */ /* 0x000fc60000000000 */
[----:B------:R-:W-:Y:S02]  /*0ec0*/  UMOV UR6, UR8 ;  /* 0x0000000800067c82 */ /* 0x000fe40008000000 */
[----:B------:R-:W-:Y:S01]  /*0ed0*/  HGMMA.64x64x8.F32.TF32 R56, gdesc[UR4], R56 ;  /* 0x04e00000043879f0 */ /* 0x000fe20008702838 */
[----:B------:R-:W-:Y:S01]  /*0ee0*/  UMOV UR4, UR9 ;  /* 0x0000000900047c82 */ /* 0x000fe20008000000 */
[----:B------:R-:W-:Y:S02]  /*0ef0*/  UMOV UR5, 0x40000080 ;  /* 0x4000008000057882 */ /* 0x000fe40000000000 */
[----:B------:R-:W-:Y:S01]  /*0f00*/  HGMMA.64x64x8.F32.TF32 R24, gdesc[UR4], R24, gsb0 ;  /* 0x04e00000041879f0 */ /* 0x000fe20008002818 */
[----:B------:R-:W-:-:S05]  /*0f10*/  UMOV UR4, 0x1 ;  /* 0x0000000100047882 */ /* 0x000fca0000000000 */
.L_x_10:
[----:B0-----:R-:W-:-:S05]  /*0f20*/  VIMNMX R4, R3, 0x1, PT ;  /* 0x0000000103047848 */ /* 0x001fca0003fe0100 */
[----:B------:R-:W-:-:S05]  /*0f30*/  IMAD.IADD R4, R3, 0x1, -R4 ;  /* 0x0000000103047824 */ /* 0x000fca00078e0a04 */
[----:B------:R-:W-:-:S13]  /*0f40*/  ISETP.GE.AND P1, PT, R4, 0x1, PT ;  /* 0x000000010400780c */ /* 0x000fda0003f26270 */
[----:B------:R-:W-:Y:S05]  /*0f50*/  @!P1 BRA `(.L_x_13) ;  /* 0x0000000400e89947 */ /* 0x000fea0003800000 */
[----:B------:R-:W0:Y:S01]  /*0f60*/  S2UR UR5, SR_CgaCtaId ;  /* 0x00000000000579c3 */ /* 0x000e220000008800 */
[----:B------:R-:W-:Y:S01]  /*0f70*/  UMOV UR6, 0x400 ;  /* 0x0000040000067882 */ /* 0x000fe20000000000 */
[----:B------:R-:W-:Y:S01]  /*0f80*/  LOP3.LUT R8, R2, 0x1, RZ, 0xfc, !PT ;  /* 0x0000000102087812 */ /* 0x000fe200078efcff */
[----:B------:R-:W-:Y:S01]  /*0f90*/  IMAD.MOV.U32 R7, RZ, RZ, RZ ;  /* 0x000000ffff077224 */ /* 0x000fe200078e00ff */
[----:B------:R-:W-:Y:S01]  /*0fa0*/  UISETP.NE.U32.AND UP0, UPT, UR4, URZ, UPT ;  /* 0x0000003f0400728c */ /* 0x000fe2000bf05070 */
[----:B------:R-:W-:Y:S01]  /*0fb0*/  IMAD.MOV.U32 R3, RZ, RZ, R4 ;  /* 0x000000ffff037224 */ /* 0x000fe200078e0004 */
[----:B0-----:R-:W-:-:S04]  /*0fc0*/  ULEA UR6, UR5, UR6, 0x18 ;  /* 0x0000000605067291 */ /* 0x001fc8000f8ec03f */
[----:B------:R-:W-:Y:S02]  /*0fd0*/  UIADD3 UR7, UR6, 0x20000, URZ ;  /* 0x0002000006077890 */ /* 0x000fe4000fffe03f */
[----:B------:R-:W-:Y:S02]  /*0fe0*/  USHF.R.U32.HI UR5, URZ, 0x4, UR6 ;  /* 0x000000043f057899 */ /* 0x000fe40008011606 */
[----:B------:R-:W-:Y:S02]  /*0ff0*/  USHF.R.U32.HI UR7, URZ, 0x4, UR7 ;  /* 0x000000043f077899 */ /* 0x000fe40008011607 */
[----:B------:R-:W-:Y:S02]  /*1000*/  ULOP3.LUT UR5, UR5, 0x3fff, URZ, 0xc0, !UPT ;  /* 0x00003fff05057892 */ /* 0x000fe4000f8ec03f */
[----:B------:R-:W-:Y:S02]  /*1010*/  ULOP3.LUT UR8, UR7, 0x3fff, URZ, 0xc0, !UPT ;  /* 0x00003fff07087892 */ /* 0x000fe4000f8ec03f */
[----:B------:R-:W-:-:S02]  /*1020*/  ULOP3.LUT UR7, UR5, 0x10000, URZ, 0xfc, !UPT ;  /* 0x0001000005077892 */ /* 0x000fc4000f8efc3f */
[----:B------:R-:W-:Y:S01]  /*1030*/  ULOP3.LUT UR8, UR8, 0x10000, URZ, 0xfc, !UPT ;  /* 0x0001000008087892 */ /* 0x000fe2000f8efc3f */
[----:B------:R-:W-:-:S11]  /*1040*/  UMOV UR5, URZ ;  /* 0x0000003f00057c82 */ /* 0x000fd60008000000 */
.L_x_18:
[----:B------:R-:W-:-:S13]  /*1050*/  ISETP.NE.AND P2, PT, R8, 0x3, PT ;  /* 0x000000030800780c */ /* 0x000fda0003f45270 */
[----:B0-----:R-:W-:Y:S05]  /*1060*/  @!P2 BRA `(.L_x_14) ;  /* 0x000000000004a947 */ /* 0x001fea0003800000 */
[----:B------:R-:W-:Y:S01]  /*1070*/  BPT.TRAP 0x1 ;  /* 0x000000040000795c */ /* 0x000fe20000300000 */
.L_x_14:
[----:B------:R-:W-:Y:S01]  /*1080*/  SHF.L.U32 R5, R7, 0x1f, RZ ;  /* 0x0000001f07057819 */ /* 0x000fe200000006ff */
[----:B------:R-:W-:-:S12]  /*1090*/  ULEA UR9, UR4, UR6, 0x3 ;  /* 0x0000000604097291 */ /* 0x000fd8000f8e183f */
.L_x_15:
[----:B0-----:R-:W-:-:S04]  /*10a0*/  IMAD.U32 R6, RZ, RZ, UR9 ;  /* 0x00000009ff067e24 */ /* 0x001fc8000f8e00ff */
[----:B------:R0:W1:Y:S03]  /*10b0*/  SYNCS.PHASECHK.TRANS64.TRYWAIT P1, [R6+URZ+0x30000], R5 ;  /* 0x03000005060075a7 */ /* 0x000066000802017f */
[----:B-1----:R-:W-:Y:S05]  /*10c0*/  @!P1 NANOSLEEP.SYNCS 0x989680 ;  /* 0x009896800000995d */ /* 0x002fea0003900000 */
[----:B------:R-:W1:Y:S02]  /*10d0*/  @!P1 SYNCS.PHASECHK.TRANS64 P1, [R6+URZ+0x30000], R5 ;  /* 0x03000005060095a7 */ /* 0x000e64000802007f */
[----:B-1----:R-:W-:Y:S05]  /*10e0*/  @!P1 BRA `(.L_x_15) ;  /* 0xfffffffc00ec9947 */ /* 0x002fea000383ffff */
[----:B------:R-:W-:Y:S01]  /*10f0*/  ULEA UR10, UR4, UR7, 0xb ;  /* 0x00000007040a7291 */ /* 0x000fe2000f8e583f */
[----:B------:R-:W-:Y:S01]  /*1100*/  WARPGROUP.ARRIVE ;  /* 0x00000000000079c5 */ /* 0x000fe20000000000 */
[----:B------:R-:W-:Y:S02]  /*1110*/  ULEA UR12, UR4, UR8, 0xa ;  /* 0x00000008040c7291 */ /* 0x000fe4000f8e503f */
[----:B------:R-:W-:Y:S01]  /*1120*/  UIADD3 UR9, UR10, 0x400, URZ ;  /* 0x000004000a097890 */ /* 0x000fe2000fffe03f */
[----:B------:R-:W-:Y:S02]  /*1130*/  UMOV UR19, 0x40000080 ;  /* 0x4000008000137882 */ /* 0x000fe40000000000 */
[----:B------:R-:W-:Y:S01]  /*1140*/  UMOV UR16, UR10 ;  /* 0x0000000a00107c82 */ /* 0x000fe20008000000 */
[----:B------:R-:W-:Y:S01]  /*1150*/  UMOV UR17, 0x40000080 ;  /* 0x4000008000117882 */ /* 0x000fe20000000000 */
[----:B------:R-:W-:Y:S02]  /*1160*/  UMOV UR18, UR12 ;  /* 0x0000000c00127c82 */ /* 0x000fe40008000000 */
[----:B------:R-:W-:Y:S01]  /*1170*/  HGMMA.64x64x8.F32.TF32 R56, gdesc[UR16], R56, UP0 ;  /* 0x04e00000103879f0 */ /* 0x000fe2000bf02838 */
[----:B------:R-:W-:Y:S01]  /*1180*/  UMOV UR16, UR9 ;  /* 0x0000000900107c82 */ /* 0x000fe20008000000 */
[----:B------:R-:W-:Y:S01]  /*1190*/  UMOV UR17, 0x40000080 ;  /* 0x4000008000117882 */ /* 0x000fe20000000000 */
[----:B------:R-:W-:Y:S01]  /*11a0*/  UIADD3 UR9, UR10, 0x402, URZ ;  /* 0x000004020a097890 */ /* 0x000fe2000fffe03f */
[----:B------:R-:W-:Y:S01]  /*11b0*/  HGMMA.64x64x8.F32.TF32 R24, gdesc[UR16], R24, UP0 ;  /* 0x04e00000101879f0 */ /* 0x000fe2000bf02818 */
        /* <DEDUP_REMOVED lines=51> */
[----:B------:R-:W-:Y:S02]  /*14f0*/  UMOV UR17, 0x40000080 ;  /* 0x4000008000117882 */ /* 0x000fe40000000000 */
[----:B------:R-:W-:Y:S01]  /*1500*/  HGMMA.64x64x8.F32.TF32 R24, gdesc[UR16], R24 ;  /* 0x04e00000101879f0 */ /* 0x000fe20008702818 */
[----:B------:R-:W-:Y:S02]  /*1510*/  UIADD3 UR18, UR12, 0x46, URZ ;  /* 0x000000460c127890 */ /* 0x000fe4000fffe03f */
[----:B------:R-:W-:Y:S02]  /*1520*/  UIADD3 UR16, UR10, 0x46, URZ ;  /* 0x000000460a107890 */ /* 0x000fe4000fffe03f */
[----:B------:R-:W-:Y:S01]  /*1530*/  UIADD3 UR10, UR10, 0x446, URZ ;  /* 0x000004460a0a7890 */ /* 0x000fe2000fffe03f */
[----:B------:R-:W-:Y:S01]  /*1540*/  UMOV UR19, 0x40000080 ;  /* 0x4000008000137882 */ /* 0x000fe20000000000 */
[----:B------:R-:W-:-:S05]  /*1550*/  UMOV UR17, 0x40000080 ;  /* 0x4000008000117882 */ /* 0x000fca0000000000 */
[----:B------:R-:W-:Y:S01]  /*1560*/  HGMMA.64x64x8.F32.TF32 R56, gdesc[UR16], R56 ;  /* 0x04e00000103879f0 */ /* 0x000fe20008702838 */
[----:B------:R-:W-:Y:S01]  /*1570*/  UMOV UR16, UR10 ;  /* 0x0000000a00107c82 */ /* 0x000fe20008000000 */
[----:B------:R-:W-:Y:S02]  /*1580*/  UMOV UR17, 0x40000080 ;  /* 0x4000008000117882 */ /* 0x000fe40000000000 */
[----:B------:R-:W-:Y:S03]  /*1590*/  HGMMA.64x64x8.F32.TF32 R24, gdesc[UR16], R24, gsb0 ;  /* 0x04e00000101879f0 */ /* 0x000fe60008002818 */
[----:B------:R-:W-:Y:S02]  /*15a0*/  WARPGROUP.DEPBAR.LE gsb0, 0x1 ;  /* 0x00008000000079c5 */ /* 0x000fe40000010100 */
[----:B------:R-:W-:Y:S05]  /*15b0*/  @!P2 BRA `(.L_x_16) ;  /* 0x000000000004a947 */ /* 0x000fea0003800000 */
[----:B------:R-:W-:Y:S01]  /*15c0*/  BPT.TRAP 0x1 ;  /* 0x000000040000795c */ /* 0x000fe20000300000 */
.L_x_16:
[----:B------:R-:W-:Y:S01]  /*15d0*/  ULEA UR9, UR5, UR6, 0x3 ;  /* 0x0000000605097291 */ /* 0x000fe2000f8e183f */
[----:B------:R-:W-:-:S03]  /*15e0*/  ISETP.GT.U32.AND P1, PT, R2, 0x1, PT ;  /* 0x000000010200780c */ /* 0x000fc60003f24070 */
[----:B------:R-:W-:-:S04]  /*15f0*/  UIADD3 UR9, UR9, 0x30020, URZ ;  /* 0x0003002009097890 */ /* 0x000fc8000fffe03f */
[----:B------:R-:W-:-:S09]  /*1600*/  UPRMT UR9, URZ, 0x654, UR9 ;  /* 0x000006543f097896 */ /* 0x000fd20008000009 */
[----:B------:R-:W-:Y:S01]  /*1610*/  SYNCS.ARRIVE.TRANS64.RED.A1T0 RZ, [UR9], RZ ;  /* 0x000000ffffff79a7 */ /* 0x000fe20008100409 */
[----:B------:R-:W-:Y:S05]  /*1620*/  @P1 BRA `(.L_x_17) ;  /* 0x0000000000041947 */ /* 0x000fea0003800000 */
[----:B------:R-:W-:Y:S01]  /*1630*/  BPT.TRAP 0x1 ;  /* 0x000000040000795c */ /* 0x000fe20000300000 */
.L_x_17:
[----:B------:R-:W-:Y:S01]  /*1640*/  UIADD3 UR4, UR4, 0x1, URZ ;  /* 0x0000000104047890 */ /* 0x000fe2000fffe03f */
[C---:B------:R-:W-:Y:S01]  /*1650*/  ISETP.GT.AND P1, PT, R3.reuse, 0x1, PT ;  /* 0x000000010300780c */ /* 0x040fe20003f24270 */
[----:B------:R-:W-:Y:S01]  /*1660*/  UIADD3 UR5, UR5, 0x1, URZ ;  /* 0x0000000105057890 */ /* 0x000fe2000fffe03f */
[----:B------:R-:W-:Y:S01]  /*1670*/  VIADD R3, R3, 0xffffffff ;  /* 0xffffffff03037836 */ /* 0x000fe20000000000 */
[----:B------:R-:W-:Y:S02]  /*1680*/  UISETP.NE.AND UP0, UPT, UR4, 0x4, UPT ;  /* 0x000000040400788c */ /* 0x000fe4000bf05270 */
[----:B------:R-:W-:Y:S02]  /*1690*/  UISETP.NE.AND UP1, UPT, UR5, 0x4, UPT ;  /* 0x000000040500788c */ /* 0x000fe4000bf25270 */
[----:B------:R-:W-:Y:S02]  /*16a0*/  USEL UR9, URZ, 0x1, UP0 ;  /* 0x000000013f097887 */ /* 0x000fe40008000000 */
[----:B------:R-:W-:-:S02]  /*16b0*/  USEL UR4, UR4, URZ, UP0 ;  /* 0x0000003f04047287 */ /* 0x000fc40008000000 */
[----:B------:R-:W-:Y:S02]  /*16c0*/  USEL UR5, UR5, URZ, UP1 ;  /* 0x0000003f05057287 */ /* 0x000fe40008800000 */
[----:B------:R-:W-:Y:S01]  /*16d0*/  UPLOP3.LUT UP0, UPT, UPT, UPT, UPT, 0x80, 0x0 ;  /* 0x000000000000789c */ /* 0x000fe20003f0f070 */
[----:B------:R-:W-:Y:S01]  /*16e0*/  LOP3.LUT R7, R7, UR9, RZ, 0x3c, !PT ;  /* 0x0000000907077c12 */ /* 0x000fe2000f8e3cff */
[----:B------:R-:W-:Y:S09]  /*16f0*/  @P1 BRA `(.L_x_18) ;  /* 0xfffffff800541947 */ /* 0x000ff2000383ffff */
.L_x_13:
[----:B------:R-:W-:Y:S02]  /*1700*/  WARPGROUP.DEPBAR.LE gsb0, 0x0 ;  /* 0x00008000000079c5 */ /* 0x000fe40000010000 */
[----:B------:R-:W-:Y:S05]  /*1710*/  @!P0 BRA `(.L_x_19) ;  /* 0x00000000003c8947 */ /* 0x000fea0003800000 */
[----:B------:R-:W-:-:S04]  /*1720*/  LOP3.LUT R3, R2, 0x1, RZ, 0xfc, !PT ;  /* 0x0000000102037812 */ /* 0x000fc800078efcff */
[----:B------:R-:W-:-:S13]  /*1730*/  ISETP.NE.AND P0, PT, R3, 0x3, PT ;  /* 0x000000030300780c */ /* 0x000fda0003f05270 */
[----:B------:R-:W-:Y:S05]  /*1740*/  @!P0 BRA `(.L_x_20) ;  /* 0x0000000000048947 */ /* 0x000fea0003800000 */
[----:B------:R-:W-:Y:S01]  /*1750*/  BPT.TRAP 0x1 ;  /* 0x000000040000795c */ /* 0x000fe20000300000 */
.L_x_20:
[----:B0-----:R-:W0:Y:S01]  /*1760*/  S2R R6, SR_CgaCtaId ;  /* 0x0000000000067919 */ /* 0x001e220000008800 */
[----:B------:R-:W-:Y:S01]  /*1770*/  IMAD.SHL.U32 R4, R4, 0x8, RZ ;  /* 0x0000000804047824 */ /* 0x000fe200078e00ff */
[----:B------:R-:W-:Y:S02]  /*1780*/  MOV R3, 0x400 ;  /* 0x0000040000037802 */ /* 0x000fe40000000f00 */
[----:B------:R-:W-:Y:S02]  /*1790*/  ISETP.GT.U32.AND P0, PT, R2, 0x1, PT ;  /* 0x000000010200780c */ /* 0x000fe40003f04070 */
[----:B------:R-:W-:Y:S02]  /*17a0*/  LOP3.LUT R4, R4, 0x18, RZ, 0xc0, !PT ;  /* 0x0000001804047812 */ /* 0x000fe400078ec0ff */
[----:B0-----:R-:W-:-:S04]  /*17b0*/  LEA R3, R6, R3, 0x18 ;  /* 0x0000000306037211 */ /* 0x001fc800078ec0ff */
[----:B------:R-:W-:-:S04]  /*17c0*/  IADD3 R4, R3, 0x30020, R4 ;  /* 0x0003002003047810 */ /* 0x000fc80007ffe004 */
[----:B------:R-:W-:-:S04]  /*17d0*/  PRMT R4, RZ, 0x654, R4 ;  /* 0x00000654ff047816 */ /* 0x000fc80000000004 */
[----:B------:R1:W-:Y:S01]  /*17e0*/  SYNCS.ARRIVE.TRANS64.RED.A1T0 RZ, [R4+URZ], RZ ;  /* 0x000000ff04ff79a7 */ /* 0x0003e2000810043f */
[----:B------:R-:W-:Y:S05]  /*17f0*/  @P0 BRA `(.L_x_19) ;  /* 0x0000000000040947 */ /* 0x000fea0003800000 */
[----:B------:R-:W-:Y:S01]  /*1800*/  BPT.TRAP 0x1 ;  /* 0x000000040000795c */ /* 0x000fe20000300000 */
.L_x_19:
[----:B------:R-:W2:Y:S01]  /*1810*/  S2R R3, SR_TID.X ;  /* 0x0000000000037919 */ /* 0x000ea20000002100 */
[----:B------:R-:W-:Y:S01]  /*1820*/  ULDC.64 UR4, c[0x0][0x280] ;  /* 0x0000a00000047ab9 */ /* 0x000fe20000000a00 */
[----:B0-----:R-:W0:Y:S01]  /*1830*/  S2R R5, SR_CTAID.Y ;  /* 0x0000000000057919 */ /* 0x001e220000002600 */
[----:B------:R-:W3:Y:S01]  /*1840*/  S2R R13, SR_CTAID.X ;  /* 0x00000000000d7919 */ /* 0x000ee20000002500 */
[----:B--2---:R-:W-:-:S04]  /*1850*/  SHF.R.S32.HI R2, RZ, 0x1f, R3 ;  /* 0x0000001fff027819 */ /* 0x004fc80000011403 */
[----:B------:R-:W-:Y:S01]  /*1860*/  LEA.HI R2, R2, R3, RZ, 0x7 ;  /* 0x0000000302027211 */ /* 0x000fe200078f38ff */
[----:B0-----:R-:W-:-:S03]  /*1870*/  IMAD.SHL.U32 R5, R5, 0x40, RZ ;  /* 0x0000004005057824 */ /* 0x001fc600078e00ff */
[----:B------:R-:W-:Y:S01]  /*1880*/  LOP3.LUT R2, R2, 0xffffff80, RZ, 0xc0, !PT ;  /* 0xffffff8002027812 */ /* 0x000fe200078ec0ff */
[----:B---3--:R-:W-:Y:S01]  /*1890*/  IMAD.SHL.U32 R10, R13, 0x80, RZ ;  /* 0x000000800d0a7824 */ /* 0x008fe200078e00ff */
[----:B------:R-:W-:-:S03]  /*18a0*/  ISETP.GE.AND P0, PT, R5, UR5, PT ;  /* 0x0000000505007c0c */ /* 0x000fc6000bf06270 */
[----:B------:R-:W-:Y:S01]  /*18b0*/  IMAD.IADD R2, R3, 0x1, -R2 ;  /* 0x0000000103027824 */ /* 0x000fe200078e0a02 */
[----:B------:R-:W-:-:S04]  /*18c0*/  ISETP.GE.OR P0, PT, R10, UR4, P0 ;  /* 0x000000040a007c0c */ /* 0x000fc80008706670 */
[----:B------:R-:W-:-:S04]  /*18d0*/  SHF.R.S32.HI R3, RZ, 0x1f, R2 ;  /* 0x0000001fff037819 */ /* 0x000fc80000011402 */
[----:B-1----:R-:W-:-:S04]  /*18e0*/  LEA.HI R4, R3, R2, RZ, 0x2 ;  /* 0x0000000203047211 */ /* 0x002fc800078f10ff */
[--C-:B------:R-:W-:Y:S02]  /*18f0*/  SHF.R.S32.HI R16, RZ, 0x2, R4.reuse ;  /* 0x00000002ff107819 */ /* 0x100fe40000011404 */
[----:B------:R-:W-:-:S04]  /*1900*/  SHF.R.S32.HI R7, RZ, 0x1f, R4 ;  /* 0x0000001fff077819 */ /* 0x000fc80000011404 */
[----:B------:R-:W-:-:S04]  /*1910*/  LEA.HI R7, R7, R16, RZ, 0x3 ;  /* 0x0000001007077211 */ /* 0x000fc800078f18ff */
[----:B------:R-:W-:Y:S01]  /*1920*/  LOP3.LUT R17, R7, 0xfffffff8, RZ, 0xc0, !PT ;  /* 0xfffffff807117812 */ /* 0x000fe200078ec0ff */
[----:B------:R-:W-:Y:S06]  /*1930*/  @P0 EXIT ;  /* 0x000000000000094d */ /* 0x000fec0003800000 */
[----:B------:R-:W0:Y:S01]  /*1940*/  LDC.64 R6, c[0x0][0x658] ;  /* 0x00019600ff067b82 */ /* 0x000e220000000a00 */
[----:B------:R-:W-:Y:S01]  /*1950*/  IMAD.IADD R16, R16, 0x1, -R17 ;  /* 0x0000000110107824 */ /* 0x000fe200078e0a11 */
[----:B------:R-:W-:Y:S02]  /*1960*/  LOP3.LUT R9, R4, 0x7ffffffc, RZ, 0xc0, !PT ;  /* 0x7ffffffc04097812 */ /* 0x000fe400078ec0ff */
[----:B------:R-:W-:Y:S02]  /*1970*/  LEA.HI R3, R3, R2, RZ, 0x5 ;  /* 0x0000000203037211 */ /* 0x000fe400078f28ff */
[----:B------:R-:W-:Y:S01]  /*1980*/  SHF.R.S32.HI R17, RZ, 0x1f, R16 ;  /* 0x0000001fff117819 */ /* 0x000fe20000011410 */
[----:B------:R-:W-:Y:S01]  /*1990*/  IMAD.IADD R9, R2, 0x1, -R9 ;  /* 0x0000000102097824 */ /* 0x000fe200078e0a09 */
[----:B------:R-:W-:Y:S02]  /*19a0*/  SHF.R.S32.HI R11, RZ, 0x5, R3 ;  /* 0x00000005ff0b7819 */ /* 0x000fe40000011403 */
[----:B-----5:R-:W-:Y:S01]  /*19b0*/  FSETP.NEU.AND P1, PT, R14, RZ, PT ;  /* 0x000000ff0e00720b */ /* 0x020fe20003f2d000 */
[----:B------:R-:W-:-:S02]  /*19c0*/  IMAD.SHL.U32 R8, R9, 0x2, RZ ;  /* 0x0000000209087824 */ /* 0x000fc400078e00ff */
[----:B------:R-:W-:-:S03]  /*19d0*/  IMAD.WIDE R2, R13, 0x80, R16 ;  /* 0x000000800d027825 */ /* 0x000fc600078e0210 */
[----:B------:R-:W-:Y:S01]  /*19e0*/  IADD3 R4, P0, R5, R8, RZ ;  /* 0x0000000805047210 */ /* 0x000fe20007f1e0ff */
[C---:B------:R-:W-:Y:S01]  /*19f0*/  IMAD R9, R11.reuse, -0x10, -R10 ;  /* 0xfffffff00b097824 */ /* 0x040fe200078e0a0a */
[----:B------:R-:W-:Y:S01]  /*1a00*/  SHF.R.S32.HI R10, RZ, 0x1f, R8 ;  /* 0x0000001fff0a7819 */ /* 0x000fe20000011408 */
[----:B------:R-:W-:Y:S01]  /*1a10*/  IMAD.WIDE R2, R11, 0x10, R2 ;  /* 0x000000100b027825 */ /* 0x000fe200078e0202 */
[----:B----4-:R-:W-:Y:S02]  /*1a20*/  IADD3 R15, -R8, UR5, -R5 ;  /* 0x00000005080f7c10 */ /* 0x010fe4000fffe905 */
[----:B------:R-:W-:Y:S01]  /*1a30*/  LEA.HI.X.SX32 R5, R5, R10, 0x1, P0 ;  /* 0x0000000a05057211 */ /* 0x000fe200000f0eff */
[-C--:B0-----:R-:W-:Y:S01]  /*1a40*/  IMAD R8, R3, R6.reuse, RZ ;  /* 0x0000000603087224 */ /* 0x081fe200078e02ff */
[----:B------:R-:W-:Y:S01]  /*1a50*/  IADD3 R16, R9, UR4, -R16 ;  /* 0x0000000409107c10 */ /* 0x000fe2000fffe810 */
[----:B------:R-:W-:Y:S01]  /*1a60*/  IMAD.SHL.U32 R20, R6, 0x8, RZ ;  /* 0x0000000806147824 */ /* 0x000fe200078e00ff */
[----:B------:R-:W-:Y:S01]  /*1a70*/  ISETP.GT.AND P4, PT, R15, RZ, PT ;  /* 0x000000ff0f00720c */ /* 0x000fe20003f84270 */
[----:B------:R-:W-:Y:S01]  /*1a80*/  IMAD.WIDE.U32 R10, R2, R6, R4 ;  /* 0x00000006020a7225 */ /* 0x000fe200078e0004 */
[----:B------:R-:W-:-:S02]  /*1a90*/  SHF.L.U64.HI R19, R6, 0x3, R7 ;  /* 0x0000000306137819 */ /* 0x000fc40000010207 */
[----:B------:R-:W-:Y:S01]  /*1aa0*/  P2R R9, PR, RZ, 0x10 ;  /* 0x00000010ff097803 */ /* 0x000fe20000000000 */
[----:B------:R-:W-:Y:S01]  /*1ab0*/  IMAD R13, R2, R7, R8 ;  /* 0x00000007020d7224 */ /* 0x000fe200078e0208 */
[----:B------:R-:W-:Y:S01]  /*1ac0*/  ISETP.GT.AND P0, PT, R16, RZ, P4 ;  /* 0x000000ff1000720c */ /* 0x000fe20002704270 */
[C---:B------:R-:W-:Y:S01]  /*1ad0*/  IMAD.SHL.U32 R17, R6.reuse, 0x40, RZ ;  /* 0x0000004006117824 */ /* 0x040fe200078e00ff */
[----:B------:R-:W-:Y:S01]  /*1ae0*/  SHF.L.U64.HI R18, R6, 0x6, R7 ;  /* 0x0000000606127819 */ /* 0x000fe20000010207 */
[----:B------:R-:W-:Y:S01]  /*1af0*/  IMAD.IADD R13, R11, 0x1, R13 ;  /* 0x000000010b0d7824 */ /* 0x000fe200078e020d */
[----:B------:R-:W-:Y:S09]  /*1b00*/  @!P1 BRA `(.L_x_21) ;  /* 0x0000003000209947 */ /* 0x000ff20003800000 */
[----:B------:R-:W-:Y:S01]  /*1b10*/  ULDC.64 UR6, c[0x0][0x630] ;  /* 0x00018c0000067ab9 */ /* 0x000fe20000000a00 */
[----:B------:R-:W-:Y:S01]  /*1b20*/  ULDC.64 UR8, c[0x0][0x628] ;  /* 0x00018a0000087ab9 */ /* 0x000fe20000000a00 */
[----:B------:R-:W-:Y:S01]  /*1b30*/  IMAD R21, R3, UR6, RZ ;  /* 0x0000000603157c24 */ /* 0x000fe2000f8e02ff */
[----:B------:R-:W-:Y:S01]  /*1b40*/  ULDC.64 UR4, c[0x0][0x650] ;  /* 0x0001940000047ab9 */ /* 0x000fe20000000a00 */
[----:B------:R-:W-:-:S04]  /*1b50*/  IMAD.WIDE.U32 R8, R2, UR6, R4 ;  /* 0x0000000602087c25 */ /* 0x000fc8000f8e0004 */
[----:B------:R-:W-:Y:S01]  /*1b60*/  IMAD R21, R2, UR7, R21 ;  /* 0x0000000702157c24 */ /* 0x000fe2000f8e0215 */
[----:B------:R-:W-:-:S03]  /*1b70*/  LEA R6, P1, R8, UR8, 0x2 ;  /* 0x0000000808067c11 */ /* 0x000fc6000f8210ff */
[----:B------:R-:W-:-:S05]  /*1b80*/  IMAD.IADD R7, R9, 0x1, R21 ;  /* 0x0000000109077824 */ /* 0x000fca00078e0215 */
[----:B------:R-:W-:-:S05]  /*1b90*/  LEA.HI.X R7, R8, UR9, R7, 0x2, P1 ;  /* 0x0000000908077c11 */ /* 0x000fca00088f1407 */
[----:B------:R-:W2:Y:S01]  /*1ba0*/  @P0 LDG.E.LTC128B R11, desc[UR14][R6.64] ;  /* 0x0000000e060b0981 */ /* 0x000ea2000c1e1920 */
[----:B------:R-:W-:Y:S01]  /*1bb0*/  ISETP.GT.AND P3, PT, R15, 0x1, PT ;  /* 0x000000010f00780c */ /* 0x000fe20003f64270 */
[----:B------:R-:W-:Y:S01]  /*1bc0*/  BSSY B0, `(.L_x_22) ;  /* 0x000000d000007945 */ /* 0x000fe20003800000 */
[----:B------:R-:W-:Y:S02]  /*1bd0*/  LEA R8, P2, R10, UR4, 0x2 ;  /* 0x000000040a087c11 */ /* 0x000fe4000f8410ff */
[----:B------:R-:W-:Y:S02]  /*1be0*/  ISETP.GT.AND P1, PT, R16, RZ, P3 ;  /* 0x000000ff1000720c */ /* 0x000fe40001f24270 */
[----:B--2---:R-:W-:Y:S01]  /*1bf0*/  LOP3.LUT R9, R11, 0xffffe000, RZ, 0xc0, !PT ;  /* 0xffffe0000b097812 */ /* 0x004fe200078ec0ff */
[----:B------:R-:W-:-:S04]  /*1c00*/  IMAD.MOV.U32 R22, RZ, RZ, R11 ;  /* 0x000000ffff167224 */ /* 0x000fc800078e000b */
[----:B------:R-:W-:-:S04]  /*1c10*/  FMUL R9, R9, R14 ;  /* 0x0000000e09097220 */ /* 0x000fc80000400000 */
[----:B------:R-:W-:Y:S01]  /*1c20*/  FFMA R23, R56, R0, R9 ;  /* 0x0000000038177223 */ /* 0x000fe20000000009 */
[----:B------:R-:W-:Y:S02]  /*1c30*/  P2R R9, PR, RZ, 0x8 ;  /* 0x00000008ff097803 */ /* 0x000fe40000000000 */
[----:B------:R-:W-:Y:S02]  /*1c40*/  LEA.HI.X R9, R10, UR5, R13, 0x2, P2 ;  /* 0x000000050a097c11 */ /* 0x000fe400090f140d */
[----:B------:R-:W-:-:S05]  /*1c50*/  F2FP.TF32.F32.PACK_B R23, R23 ;  /* 0x00000017ff17723e */ /* 0x000fca00024050ff */
[----:B------:R0:W-:Y:S01]  /*1c60*/  @P0 STG.E desc[UR14][R8.64], R23 ;  /* 0x0000001708000986 */ /* 0x0001e2000c10190e */
[----:B------:R-:W-:Y:S05]  /*1c70*/  @!P1 BRA `(.L_x_23) ;  /* 0x0000000000049947 */ /* 0x000fea0003800000 */
[----:B------:R1:W5:Y:S02]  /*1c80*/  LDG.E.LTC128B R22, desc[UR14][R6.64+0x4] ;  /* 0x0000040e06167981 */ /* 0x000364000c1e1920 */
.L_x_23:
[----:B------:R-:W-:Y:S05]  /*1c90*/  BSYNC B0 ;  /* 0x0000000000007941 */ /* 0x000fea0003800000 */
.L_x_22:
[----:B------:R-:W-:Y:S01]  /*1ca0*/  USHF.L.U32 UR4, UR6, 0x3, URZ ;  /* 0x0000000306047899 */ /* 0x000fe2000800063f */
[----:B0----5:R-:W-:Y:S01]  /*1cb0*/  LOP3.LUT R23, R22, 0xffffe000, RZ, 0xc0, !PT ;  /* 0xffffe00016177812 */ /* 0x021fe200078ec0ff */
[----:B------:R-:W-:Y:S01]  /*1cc0*/  USHF.L.U64.HI UR5, UR6, 0x3, UR7 ;  /* 0x0000000306057899 */ /* 0x000fe20008010207 */
[----:B------:R-:W-:-:S03]  /*1cd0*/  ISETP.GT.AND P0, PT, R16, 0x8, P4 ;  /* 0x000000081000780c */ /* 0x000fc60002704270 */
[----:B------:R-:W-:Y:S02]  /*1ce0*/  IMAD.U32 R10, RZ, RZ, UR4 ;  /* 0x00000004ff0a7e24 */ /* 0x000fe4000f8e00ff */
[----:B------:R-:W-:Y:S01]  /*1cf0*/  FMUL R56, R23, R14 ;  /* 0x0000000e17387220 */ /* 0x000fe20000400000 */
[----:B------:R-:W-:-:S03]  /*1d00*/  IMAD.U32 R11, RZ, RZ, UR5 ;  /* 0x00000005ff0b7e24 */ /* 0x000fc6000f8e00ff */
[----:B------:R-:W-:Y:S01]  /*1d10*/  FFMA R57, R57, R0, R56 ;  /* 0x0000000039397223 */ /* 0x000fe20000000038 */
[----:B------:R-:W-:-:S04]  /*1d20*/  IMAD.WIDE.U32 R12, R2, UR6, R10 ;  /* 0x00000006020c7c25 */ /* 0x000fc8000f8e000a */
[----:B------:R-:W-:Y:S02]  /*1d30*/  F2FP.TF32.F32.PACK_B R57, R57 ;  /* 0x00000039ff39723e */ /* 0x000fe400024050ff */
[----:B------:R-:W-:-:S03]  /*1d40*/  IADD3 R23, P2, R4, R12, RZ ;  /* 0x0000000c04177210 */ /* 0x000fc60007f5e0ff */
[----:B------:R0:W-:Y:S01]  /*1d50*/  @P1 STG.E desc[UR14][R8.64+0x4], R57 ;  /* 0x0000043908001986 */ /* 0x0001e2000c10190e */
[----:B------:R-:W-:Y:S02]  /*1d60*/  IADD3.X R56, R5, R21, R13, P2, !PT ;  /* 0x0000001505387210 */ /* 0x000fe400017fe40d */
[----:B------:R-:W-:-:S04]  /*1d70*/  LEA R12, P2, R23, UR8, 0x2 ;  /* 0x00000008170c7c11 */ /* 0x000fc8000f8410ff */
[----:B------:R-:W-:-:S05]  /*1d80*/  LEA.HI.X R13, R23, UR9, R56, 0x2, P2 ;  /* 0x00000009170d7c11 */ /* 0x000fca00090f1438 */
[----:B------:R-:W2:Y:S01]  /*1d90*/  @P0 LDG.E.LTC128B R22, desc[UR14][R12.64] ;  /* 0x0000000e0c160981 */ /* 0x000ea2000c1e1920 */
[C---:B------:R-:W-:Y:S01]  /*1da0*/  IMAD.SHL.U32 R23, R20.reuse, 0x4, RZ ;  /* 0x0000000414177824 */ /* 0x040fe200078e00ff */
[----:B------:R-:W-:Y:S01]  /*1db0*/  SHF.L.U64.HI R19, R20, 0x2, R19 ;  /* 0x0000000214137819 */ /* 0x000fe20000010213 */
[----:B------:R-:W-:Y:S01]  /*1dc0*/  BSSY B0, `(.L_x_24) ;  /* 0x000000b000007945 */ /* 0x000fe20003800000 */
[----:B------:R-:W-:Y:S02]  /*1dd0*/  ISETP.GT.AND P1, PT, R16, 0x8, P3 ;  /* 0x000000081000780c */ /* 0x000fe40001f24270 */
[----:B------:R-:W-:Y:S02]  /*1de0*/  IADD3 R20, P2, R23, R8, RZ ;  /* 0x0000000817147210 */ /* 0x000fe40007f5e0ff */
[----:B--2---:R-:W-:-:S05]  /*1df0*/  LOP3.LUT R21, R22, 0xffffe000, RZ, 0xc0, !PT ;  /* 0xffffe00016157812 */ /* 0x004fca00078ec0ff */
[----:B------:R-:W-:-:S04]  /*1e00*/  FMUL R21, R21, R14 ;  /* 0x0000000e15157220 */ /* 0x000fc80000400000 */
[----:B------:R-:W-:Y:S01]  /*1e10*/  FFMA R89, R58, R0, R21 ;  /* 0x000000003a597223 */ /* 0x000fe20000000015 */
[----:B------:R-:W-:-:S04]  /*1e20*/  IMAD.X R21, R19, 0x1, R9, P2 ;  /* 0x0000000113157824 */ /* 0x000fc800010e0609 */
[----:B------:R-:W-:-:S05]  /*1e30*/  F2FP.TF32.F32.PACK_B R89, R89 ;  /* 0x00000059ff59723e */ /* 0x000fca00024050ff */
[----:B------:R0:W-:Y:S01]  /*1e40*/  @P0 STG.E desc[UR14][R20.64], R89 ;  /* 0x0000005914000986 */ /* 0x0001e2000c10190e */
[----:B------:R-:W-:Y:S05]  /*1e50*/  @!P1 BRA `(.L_x_25) ;  /* 0x0000000000049947 */ /* 0x000fea0003800000 */
[----:B------:R2:W5:Y:S02]  /*1e60*/  LDG.E.LTC128B R22, desc[UR14][R12.64+0x4] ;  /* 0x0000040e0c167981 */ /* 0x000564000c1e1920 */
.L_x_25:
[----:B------:R-:W-:Y:S05]  /*1e70*/  BSYNC B0 ;  /* 0x0000000000007941 */ /* 0x000fea0003800000 */
.L_x_24:
[----:B0----5:R-:W-:Y:S01]  /*1e80*/  LOP3.LUT R57, R22, 0xffffe000, RZ, 0xc0, !PT ;  /* 0xffffe00016397812 */ /* 0x021fe200078ec0ff */
[----:B------:R-:W-:Y:S01]  /*1e90*/  BSSY B0, `(.L_x_26) ;  /* 0x000000a000007945 */ /* 0x000fe20003800000 */
[----:B------:R-:W-:-:S03]  /*1ea0*/  ISETP.GT.AND P3, PT, R15, 0x8, PT ;  /* 0x000000080f00780c */ /* 0x000fc60003f64270 */
[----:B------:R-:W-:Y:S01]  /*1eb0*/  FMUL R56, R57, R14 ;  /* 0x0000000e39387220 */ /* 0x000fe20000400000 */
[----:B------:R-:W-:-:S03]  /*1ec0*/  ISETP.GT.AND P0, PT, R16, RZ, P3 ;  /* 0x000000ff1000720c */ /* 0x000fc60001f04270 */
[----:B------:R-:W-:Y:S01]  /*1ed0*/  FFMA R59, R59, R0, R56 ;  /* 0x000000003b3b7223 */ /* 0x000fe20000000038 */
[----:B------:R-:W-:-:S04]  /*1ee0*/  P2R R56, PR, RZ, 0x8 ;  /* 0x00000008ff387803 */ /* 0x000fc80000000000 */
[----:B------:R-:W-:-:S05]  /*1ef0*/  F2FP.TF32.F32.PACK_B R59, R59 ;  /* 0x0000003bff3b723e */ /* 0x000fca00024050ff */
[----:B------:R0:W-:Y:S01]  /*1f00*/  @P1 STG.E desc[UR14][R20.64+0x4], R59 ;  /* 0x0000043b14001986 */ /* 0x0001e2000c10190e */
[----:B------:R-:W-:Y:S05]  /*1f10*/  @!P0 BRA `(.L_x_27) ;  /* 0x0000000000048947 */ /* 0x000fea0003800000 */
[----:B------:R3:W5:Y:S02]  /*1f20*/  LDG.E.LTC128B R22, desc[UR14][R6.64+0x20] ;  /* 0x0000200e06167981 */ /* 0x000764000c1e1920 */
.L_x_27:
[----:B------:R-:W-:Y:S05]  /*1f30*/  BSYNC B0 ;  /* 0x0000000000007941 */ /* 0x000fea0003800000 */
.L_x_26:
[----:B-----5:R-:W-:Y:S01]  /*1f40*/  LOP3.LUT R57, R22, 0xffffe000, RZ, 0xc0, !PT ;  /* 0xffffe00016397812 */ /* 0x020fe200078ec0ff */
[----:B------:R-:W-:Y:S01]  /*1f50*/  BSSY B0, `(.L_x_28) ;  /* 0x000000a000007945 */ /* 0x000fe20003800000 */
[----:B------:R-:W-:-:S03]  /*1f60*/  ISETP.GT.AND P2, PT, R15, 0x9, PT ;  /* 0x000000090f00780c */ /* 0x000fc60003f44270 */
[----:B------:R-:W-:Y:S01]  /*1f70*/  FMUL R57, R57, R14 ;  /* 0x0000000e39397220 */ /* 0x000fe20000400000 */
[----:B------:R-:W-:Y:S02]  /*1f80*/  ISETP.GT.AND P1, PT, R16, RZ, P2 ;  /* 0x000000ff1000720c */ /* 0x000fe40001724270 */
[----:B------:R-:W-:Y:S01]  /*1f90*/  P2R R56, PR, RZ, 0x4 ;  /* 0x00000004ff387803 */ /* 0x000fe20000000000 */
[----:B------:R-:W-:-:S05]  /*1fa0*/  FFMA R57, R60, R0, R57 ;  /* 0x000000003c397223 */ /* 0x000fca0000000039 */
[----:B------:R-:W-:-:S05]  /*1fb0*/  F2FP.TF32.F32.PACK_B R57, R57 ;  /* 0x00000039ff39723e */ /* 0x000fca00024050ff */
[----:B------:R4:W-:Y:S01]  /*1fc0*/  @P0 STG.E desc[UR14][R8.64+0x20], R57 ;  /* 0x0000203908000986 */ /* 0x0009e2000c10190e */
[----:B------:R-:W-:Y:S05]  /*1fd0*/  @!P1 BRA `(.L_x_29) ;  /* 0x0000000000049947 */ /* 0x000fea0003800000 */
[----:B------:R0:W5:Y:S02]  /*1fe0*/  LDG.E.LTC128B R22, desc[UR14][R6.64+0x24] ;  /* 0x0000240e06167981 */ /* 0x000164000c1e1920 */
.L_x_29:
[----:B------:R-:W-:Y:S05]  /*1ff0*/  BSYNC B0 ;  /* 0x0000000000007941 */ /* 0x000fea0003800000 */
.L_x_28:
[----:B----45:R-:W-:Y:S01]  /*2000*/  LOP3.LUT R57, R22, 0xffffe000, RZ, 0xc0, !PT ;  /* 0xffffe00016397812 */ /* 0x030fe200078ec0ff */
[----:B------:R-:W-:Y:S01]  /*2010*/  BSSY B0, `(.L_x_30) ;  /* 0x0000008000007945 */ /* 0x000fe20003800000 */
[----:B------:R-:W-:-:S03]  /*2020*/  ISETP.GT.AND P0, PT, R16, 0x8, P3 ;  /* 0x000000081000780c */ /* 0x000fc60001f04270 */
[----:B------:R-:W-:-:S04]  /*2030*/  FMUL R56, R57, R14 ;  /* 0x0000000e39387220 */ /* 0x000fc80000400000 */
[----:B------:R-:W-:-:S05]  /*2040*/  FFMA R61, R61, R0, R56 ;  /* 0x000000003d3d7223 */ /* 0x000fca0000000038 */
[----:B------:R-:W-:-:S05]  /*2050*/  F2FP.TF32.F32.PACK_B R61, R61 ;  /* 0x0000003dff3d723e */ /* 0x000fca00024050ff */
[----:B------:R4:W-:Y:S01]  /*2060*/  @P1 STG.E desc[UR14][R8.64+0x24], R61 ;  /* 0x0000243d08001986 */ /* 0x0009e2000c10190e */
[----:B------:R-:W-:Y:S05]  /*2070*/  @!P0 BRA `(.L_x_31) ;  /* 0x0000000000048947 */ /* 0x000fea0003800000 */
[----:B------:R0:W5:Y:S02]  /*2080*/  LDG.E.LTC128B R22, desc[UR14][R12.64+0x20] ;  /* 0x0000200e0c167981 */ /* 0x000164000c1e1920 */
.L_x_31:
[----:B------:R-:W-:Y:S05]  /*2090*/  BSYNC B0 ;  /* 0x0000000000007941 */ /* 0x000fea0003800000 */
.L_x_30:
[----:B-----5:R-:W-:Y:S01]  /*20a0*/  LOP3.LUT R57, R22, 0xffffe000, RZ, 0xc0, !PT ;  /* 0xffffe00016397812 */ /* 0x020fe200078ec0ff */
[----:B------:R-:W-:Y:S01]  /*20b0*/  BSSY B0, `(.L_x_32) ;  /* 0x0000009000007945 */ /* 0x000fe20003800000 */
[----:B------:R-:W-:-:S03]  /*20c0*/  ISETP.GT.AND P1, PT, R16, 0x8, P2 ;  /* 0x000000081000780c */ /* 0x000fc60001724270 */
[----:B------:R-:W-:-:S04]  /*20d0*/  FMUL R57, R57, R14 ;  /* 0x0000000e39397220 */ /* 0x000fc80000400000 */
[----:B0-----:R-:W-:Y:S01]  /*20e0*/  FFMA R59, R62, R0, R57 ;  /* 0x000000003e3b7223 */ /* 0x001fe20000000039 */
[----:B------:R-:W-:-:S04]  /*20f0*/  IMAD.SHL.U32 R57, R17, 0x4, RZ ;  /* 0x0000000411397824 */ /* 0x000fc800078e00ff */
[----:B------:R-:W-:-:S05]  /*2100*/  F2FP.TF32.F32.PACK_B R59, R59 ;  /* 0x0000003bff3b723e */ /* 0x000fca00024050ff */
[----:B------:R0:W-:Y:S01]  /*2110*/  @P0 STG.E desc[UR14][R20.64+0x20], R59 ;  /* 0x0000203b14000986 */ /* 0x0001e2000c10190e */
[----:B------:R-:W-:Y:S05]  /*2120*/  @!P1 BRA `(.L_x_33) ;  /* 0x0000000000049947 */ /* 0x000fea0003800000 */
[----:B------:R0:W5:Y:S02]  /*2130*/  LDG.E.LTC128B R22, desc[UR14][R12.64+0x24] ;  /* 0x0000240e0c167981 */ /* 0x000164000c1e1920 */
.L_x_33:
[----:B------:R-:W-:Y:S05]  /*2140*/  BSYNC B0 ;  /* 0x0000000000007941 */ /* 0x000fea0003800000 */
.L_x_32:
[----:B0----5:R-:W-:Y:S01]  /*2150*/  LOP3.LUT R59, R22, 0xffffe000, RZ, 0xc0, !PT ;  /* 0xffffe000163b7812 */ /* 0x021fe200078ec0ff */
[----:B------:R-:W-:Y:S01]  /*2160*/  BSSY B0, `(.L_x_34) ;  /* 0x000000d000007945 */ /* 0x000fe20003800000 */
[----:B------:R-:W-:Y:S02]  /*2170*/  SHF.L.U64.HI R17, R17, 0x2, R18 ;  /* 0x0000000211117819 */ /* 0x000fe40000010212 */
[----:B------:R-:W-:Y:S01]  /*2180*/  IADD3 R18, P0, P2, R57, R8, R23 ;  /* 0x0000000839127210 */ /* 0x000fe20007a1e017 */
[----:B------:R-:W-:Y:S01]  /*2190*/  FMUL R56, R59, R14 ;  /* 0x0000000e3b387220 */ /* 0x000fe20000400000 */
[----:B------:R-:W-:Y:S02]  /*21a0*/  ISETP.GT.AND P3, PT, R15, 0x10, PT ;  /* 0x000000100f00780c */ /* 0x000fe40003f64270 */
[----:B------:R-:W-:Y:S01]  /*21b0*/  IADD3.X R19, R17, R9, R19, P0, P2 ;  /* 0x0000000911137210 */ /* 0x000fe200007e4413 */
[----:B------:R-:W-:Y:S01]  /*21c0*/  FFMA R63, R63, R0, R56 ;  /* 0x000000003f3f7223 */ /* 0x000fe20000000038 */
[----:B------:R-:W-:-:S02]  /*21d0*/  ISETP.GT.AND P0, PT, R16, RZ, P3 ;  /* 0x000000ff1000720c */ /* 0x000fc40001f04270 */
[----:B------:R-:W-:Y:S02]  /*21e0*/  P2R R23, PR, RZ, 0x8 ;  /* 0x00000008ff177803 */ /* 0x000fe40000000000 */
[----:B------:R-:W-:-:S05]  /*21f0*/  F2FP.TF32.F32.PACK_B R63, R63 ;  /* 0x0000003fff3f723e */ /* 0x000fca00024050ff */
[----:B------:R0:W-:Y:S04]  /*2200*/  @P1 STG.E desc[UR14][R20.64+0x24], R63 ;  /* 0x0000243f14001986 */ /* 0x0001e8000c10190e */
[----:B------:R-:W-:Y:S05]  /*2210*/  @!P0 BRA `(.L_x_35) ;  /* 0x0000000000048947 */ /* 0x000fea0003800000 */
[----:B------:R0:W5:Y:S02]  /*2220*/  LDG.E.LTC128B R22, desc[UR14][R6.64+0x40] ;  /* 0x0000400e06167981 */ /* 0x000164000c1e1920 */
.L_x_35:
[----:B------:R-:W-:Y:S05]  /*2230*/  BSYNC B0 ;  /* 0x0000000000007941 */ /* 0x000fea0003800000 */
.L_x_34:
[----:B-----5:R-:W-:Y:S01]  /*2240*/  LOP3.LUT R23, R22, 0xffffe000, RZ, 0xc0, !PT ;  /* 0xffffe00016177812 */ /* 0x020fe200078ec0ff */
[----:B------:R-:W-:Y:S01]  /*2250*/  BSSY B0, `(.L_x_36) ;  /* 0x000000a000007945 */ /* 0x000fe20003800000 */
[----:B------:R-:W-:-:S03]  /*2260*/  ISETP.GT.AND P1, PT, R15, 0x11, PT ;  /* 0x000000110f00780c */ /* 0x000fc60003f24270 */
[----:B------:R-:W-:-:S04]  /*2270*/  FMUL R23, R23, R14 ;  /* 0x0000000e17177220 */ /* 0x000fc80000400000 */
[----:B------:R-:W-:-:S05]  /*2280*/  FFMA R23, R64, R0, R23 ;  /* 0x0000000040177223 */ /* 0x000fca0000000017 */
[----:B------:R-:W-:-:S05]  /*2290*/  F2FP.TF32.F32.PACK_B R23, R23 ;  /* 0x00000017ff17723e */ /* 0x000fca00024050ff */
[----:B------:R1:W-:Y:S01]  /*22a0*/  @P0 STG.E desc[UR14][R8.64+0x40], R23 ;  /* 0x0000401708000986 */ /* 0x0003e2000c10190e */
[----:B------:R-:W-:Y:S02]  /*22b0*/  ISETP.GT.AND P0, PT, R16, RZ, P1 ;  /* 0x000000ff1000720c */ /* 0x000fe40000f04270 */
[----:B-1----:R-:W-:-:S11]  /*22c0*/  P2R R23, PR, RZ, 0x2 ;  /* 0x00000002ff177803 */ /* 0x002fd60000000000 */
[----:B------:R-:W-:Y:S05]  /*22d0*/  @!P0 BRA `(.L_x_37) ;  /* 0x0000000000048947 */ /* 0x000fea0003800000 */
[----:B------:R1:W5:Y:S02]  /*22e0*/  LDG.E.LTC128B R22, desc[UR14][R6.64+0x44] ;  /* 0x0000440e06167981 */ /* 0x000364000c1e1920 */
.L_x_37:
[----:B------:R-:W-:Y:S05]  /*22f0*/  BSYNC B0 ;  /* 0x0000000000007941 */ /* 0x000fea0003800000 */
.L_x_36:
[----:B-----5:R-:W-:Y:S01]  /*2300*/  LOP3.LUT R23, R22, 0xffffe000, RZ, 0xc0, !PT ;  /* 0xffffe00016177812 */ /* 0x020fe200078ec0ff */
[----:B------:R-:W-:Y:S04]  /*2310*/  BSSY B0, `(.L_x_38) ;  /* 0x0000008000007945 */ /* 0x000fe80003800000 */
[----:B------:R-:W-:-:S04]  /*2320*/  FMUL R56, R23, R14 ;  /* 0x0000000e17387220 */ /* 0x000fc80000400000 */
[----:B------:R-:W-:-:S05]  /*2330*/  FFMA R65, R65, R0, R56 ;  /* 0x0000000041417223 */ /* 0x000fca0000000038 */
[----:B------:R-:W-:-:S05]  /*2340*/  F2FP.TF32.F32.PACK_B R65, R65 ;  /* 0x00000041ff41723e */ /* 0x000fca00024050ff */
[----:B------:R0:W-:Y:S01]  /*2350*/  @P0 STG.E desc[UR14][R8.64+0x44], R65 ;  /* 0x0000444108000986 */ /* 0x0001e2000c10190e */
[----:B------:R-:W-:-:S13]  /*2360*/  ISETP.GT.AND P0, PT, R16, 0x8, P3 ;  /* 0x000000081000780c */ /* 0x000fda0001f04270 */
[----:B0-----:R-:W-:Y:S05]  /*2370*/  @!P0 BRA `(.L_x_39) ;  /* 0x0000000000048947 */ /* 0x001fea0003800000 */
[----:B------:R0:W5:Y:S02]  /*2380*/  LDG.E.LTC128B R22, desc[UR14][R12.64+0x40] ;  /* 0x0000400e0c167981 */ /* 0x000164000c1e1920 */
.L_x_39:
[----:B------:R-:W-:Y:S05]  /*2390*/  BSYNC B0 ;  /* 0x0000000000007941 */ /* 0x000fea0003800000 */
.L_x_38:
[----:B-----5:R-:W-:Y:S01]  /*23a0*/  LOP3.LUT R23, R22, 0xffffe000, RZ, 0xc0, !PT ;  /* 0xffffe00016177812 */ /* 0x020fe200078ec0ff */
[----:B------:R-:W-:Y:S01]  /*23b0*/  BSSY B0, `(.L_x_40) ;  /* 0x000000b000007945 */ /* 0x000fe20003800000 */
[----:B------:R-:W-:-:S03]  /*23c0*/  IMAD.MOV.U32 R56, RZ, RZ, R22 ;  /* 0x000000ffff387224 */ /* 0x000fc600078e0016 */
[----:B------:R-:W-:-:S04]  /*23d0*/  FMUL R23, R23, R14 ;  /* 0x0000000e17177220 */ /* 0x000fc80000400000 */
[----:B----4-:R-:W-:-:S05]  /*23e0*/  FFMA R61, R66, R0, R23 ;  /* 0x00000000423d7223 */ /* 0x010fca0000000017 */
[----:B------:R-:W-:-:S05]  /*23f0*/  F2FP.TF32.F32.PACK_B R61, R61 ;  /* 0x0000003dff3d723e */ /* 0x000fca00024050ff */
[----:B------:R4:W-:Y:S01]  /*2400*/  @P0 STG.E desc[UR14][R20.64+0x40], R61 ;  /* 0x0000403d14000986 */ /* 0x0009e2000c10190e */
[----:B------:R-:W-:-:S05]  /*2410*/  IADD3 R59, P0, R2, 0x40, RZ ;  /* 0x00000040023b7810 */ /* 0x000fca0007f1e0ff */
[----:B------:R-:W-:Y:S01]  /*2420*/  IMAD.X R23, RZ, RZ, R3, P0 ;  /* 0x000000ffff177224 */ /* 0x000fe200000e0603 */
[----:B------:R-:W-:-:S13]  /*2430*/  ISETP.GT.AND P0, PT, R16, 0x8, P1 ;  /* 0x000000081000780c */ /* 0x000fda0000f04270 */
[----:B----4-:R-:W-:Y:S05]  /*2440*/  @!P0 BRA `(.L_x_41) ;  /* 0x0000000000048947 */ /* 0x010fea0003800000 */
[----:B------:R4:W5:Y:S02]  /*2450*/  LDG.E.LTC128B R56, desc[UR14][R12.64+0x44] ;  /* 0x0000440e0c387981 */ /* 0x000964000c1e1920 */
.L_x_41:
[----:B------:R-:W-:Y:S05]  /*2460*/  BSYNC B0 ;  /* 0x0000000000007941 */ /* 0x000fea0003800000 */
.L_x_40:
[----:B-----5:R-:W-:Y:S01]  /*2470*/  LOP3.LUT R3, R56, 0xffffe000, RZ, 0xc0, !PT ;  /* 0xffffe00038037812 */ /* 0x020fe200078ec0ff */
[----:B------:R-:W-:Y:S01]  /*2480*/  IMAD.WIDE.U32 R10, R59, UR6, R10 ;  /* 0x000000063b0a7c25 */ /* 0x000fe2000f8e000a */
[----:B------:R-:W-:Y:S01]  /*2490*/  ISETP.GT.AND P2, PT, R15, 0x18, PT ;  /* 0x000000180f00780c */ /* 0x000fe20003f44270 */
[----:B------:R-:W-:Y:S02]  /*24a0*/  BSSY B0, `(.L_x_42) ;  /* 0x0000013000007945 */ /* 0x000fe40003800000 */
[----:B------:R-:W-:-:S04]  /*24b0*/  FMUL R2, R3, R14 ;  /* 0x0000000e03027220 */ /* 0x000fc80000400000 */
[----:B------:R-:W-:Y:S01]  /*24c0*/  FFMA R67, R67, R0, R2 ;  /* 0x0000000043437223 */ /* 0x000fe20000000002 */
[----:B------:R-:W-:Y:S02]  /*24d0*/  IMAD R2, R23, UR6, RZ ;  /* 0x0000000617027c24 */ /* 0x000fe4000f8e02ff */
[C---:B------:R-:W-:Y:S02]  /*24e0*/  IMAD.WIDE.U32 R22, R59.reuse, UR6, R4 ;  /* 0x000000063b167c25 */ /* 0x040fe4000f8e0004 */
[----:B------:R-:W-:Y:S02]  /*24f0*/  F2FP.TF32.F32.PACK_B R67, R67 ;  /* 0x00000043ff43723e */ /* 0x000fe400024050ff */
[----:B------:R-:W-:-:S03]  /*2500*/  IMAD R61, R59, UR7, R2 ;  /* 0x000000073b3d7c24 */ /* 0x000fc6000f8e0202 */
[----:B------:R0:W-:Y:S01]  /*2510*/  @P0 STG.E desc[UR14][R20.64+0x44], R67 ;  /* 0x0000444314000986 */ /* 0x0001e2000c10190e */
[----:B------:R-:W-:Y:S01]  /*2520*/  IMAD.IADD R3, R23, 0x1, R61 ;  /* 0x0000000117037824 */ /* 0x000fe200078e023d */
[----:B------:R-:W-:-:S04]  /*2530*/  LEA R2, P0, R22, UR8, 0x2 ;  /* 0x0000000816027c11 */ /* 0x000fc8000f8010ff */
[----:B------:R-:W-:Y:S02]  /*2540*/  LEA.HI.X R3, R22, UR9, R3, 0x2, P0 ;  /* 0x0000000916037c11 */ /* 0x000fe400080f1403 */
[----:B------:R-:W-:-:S04]  /*2550*/  IADD3 R10, P0, R4, R10, RZ ;  /* 0x0000000a040a7210 */ /* 0x000fc80007f1e0ff */
[----:B------:R-:W-:Y:S02]  /*2560*/  IADD3.X R5, R5, R61, R11, P0, !PT ;  /* 0x0000003d05057210 */ /* 0x000fe400007fe40b */
[----:B------:R-:W-:-:S04]  /*2570*/  LEA R4, P0, R10, UR8, 0x2 ;  /* 0x000000080a047c11 */ /* 0x000fc8000f8010ff */
[----:B------:R-:W-:Y:S02]  /*2580*/  LEA.HI.X R5, R10, UR9, R5, 0x2, P0 ;  /* 0x000000090a057c11 */ /* 0x000fe400080f1405 */
[----:B------:R-:W-:Y:S02]  /*2590*/  ISETP.GT.AND P0, PT, R16, RZ, P2 ;  /* 0x000000ff1000720c */ /* 0x000fe40001704270 */
[----:B------:R-:W-:-:S11]  /*25a0*/  P2R R10, PR, RZ, 0x4 ;  /* 0x00000004ff0a7803 */ /* 0x000fd60000000000 */
[----:B0-----:R-:W-:Y:S05]  /*25b0*/  @!P0 BRA `(.L_x_43) ;  /* 0x0000000000048947 */ /* 0x001fea0003800000 */
[----:B------:R0:W5:Y:S02]  /*25c0*/  LDG.E.LTC128B R56, desc[UR14][R6.64+0x60] ;  /* 0x0000600e06387981 */ /* 0x000164000c1e1920 */
.L_x_43:
[----:B------:R-:W-:Y:S05]  /*25d0*/  BSYNC B0 ;  /* 0x0000000000007941 */ /* 0x000fea0003800000 */
.L_x_42:
[----:B-----5:R-:W-:Y:S01]  /*25e0*/  LOP3.LUT R11, R56, 0xffffe000, RZ, 0xc0, !PT ;  /* 0xffffe000380b7812 */ /* 0x020fe200078ec0ff */
[----:B------:R-:W-:Y:S01]  /*25f0*/  BSSY B0, `(.L_x_44) ;  /* 0x000000a000007945 */ /* 0x000fe20003800000 */
[----:B------:R-:W-:-:S03]  /*2600*/  ISETP.GT.AND P1, PT, R15, 0x19, PT ;  /* 0x000000190f00780c */ /* 0x000fc60003f24270 */
[----:B------:R-:W-:Y:S01]  /*2610*/  FMUL R11, R11, R14 ;  /* 0x0000000e0b0b7220 */ /* 0x000fe20000400000 */
[----:B------:R-:W-:-:S03]  /*2620*/  P2R R10, PR, RZ, 0x2 ;  /* 0x00000002ff0a7803 */ /* 0x000fc60000000000 */
[----:B------:R-:W-:-:S05]  /*2630*/  FFMA R11, R68, R0, R11 ;  /* 0x00000000440b7223 */ /* 0x000fca000000000b */
[----:B------:R-:W-:-:S05]  /*2640*/  F2FP.TF32.F32.PACK_B R11, R11 ;  /* 0x0000000bff0b723e */ /* 0x000fca00024050ff */
[----:B------:R0:W-:Y:S01]  /*2650*/  @P0 STG.E desc[UR14][R8.64+0x60], R11 ;  /* 0x0000600b08000986 */ /* 0x0001e2000c10190e */
[----:B------:R-:W-:-:S13]  /*2660*/  ISETP.GT.AND P0, PT, R16, RZ, P1 ;  /* 0x000000ff1000720c */ /* 0x000fda0000f04270 */
[----:B0-----:R-:W-:Y:S05]  /*2670*/  @!P0 BRA `(.L_x_45) ;  /* 0x0000000000048947 */ /* 0x001fea0003800000 */
[----:B------:R0:W5:Y:S02]  /*2680*/  LDG.E.LTC128B R56, desc[UR14][R6.64+0x64] ;  /* 0x0000640e06387981 */ /* 0x000164000c1e1920 */
.L_x_45:
[----:B------:R-:W-:Y:S05]  /*2690*/  BSYNC B0 ;  /* 0x0000000000007941 */ /* 0x000fea0003800000 */
.L_x_44:
        /* <DEDUP_REMOVED lines=9> */
.L_x_47:
[----:B------:R-:W-:Y:S05]  /*2730*/  BSYNC B0 ;  /* 0x0000000000007941 */ /* 0x000fea0003800000 */
.L_x_46:
        /* <DEDUP_REMOVED lines=9> */
.L_x_49:
[----:B------:R-:W-:Y:S05]  /*27d0*/  BSYNC B0 ;  /* 0x0000000000007941 */ /* 0x000fea0003800000 */
.L_x_48:
[----:B-----5:R-:W-:Y:S01]  /*27e0*/  LOP3.LUT R11, R56, 0xffffe000, RZ, 0xc0, !PT ;  /* 0xffffe000380b7812 */ /* 0x020fe200078ec0ff */
[----:B------:R-:W-:Y:S01]  /*27f0*/  BSSY B0, `(.L_x_50) ;  /* 0x000000a000007945 */ /* 0x000fe20003800000 */
[----:B------:R-:W-:-:S03]  /*2800*/  ISETP.GT.AND P2, PT, R15, 0x20, PT ;  /* 0x000000200f00780c */ /* 0x000fc60003f44270 */
[----:B------:R-:W-:-:S04]  /*2810*/  FMUL R10, R11, R14 ;  /* 0x0000000e0b0a7220 */ /* 0x000fc80000400000 */
[----:B------:R-:W-:Y:S01]  /*2820*/  FFMA R71, R71, R0, R10 ;  /* 0x0000000047477223 */ /* 0x000fe2000000000a */
[----:B------:R-:W-:-:S04]  /*2830*/  P2R R10, PR, RZ, 0x4 ;  /* 0x00000004ff0a7803 */ /* 0x000fc80000000000 */
[----:B------:R-:W-:-:S05]  /*2840*/  F2FP.TF32.F32.PACK_B R71, R71 ;  /* 0x00000047ff47723e */ /* 0x000fca00024050ff */
[----:B------:R0:W-:Y:S01]  /*2850*/  @P0 STG.E desc[UR14][R20.64+0x64], R71 ;  /* 0x0000644714000986 */ /* 0x0001e2000c10190e */
[----:B------:R-:W-:-:S13]  /*2860*/  ISETP.GT.AND P0, PT, R16, RZ, P2 ;  /* 0x000000ff1000720c */ /* 0x000fda0001704270 */
[----:B0-----:R-:W-:Y:S05]  /*2870*/  @!P0 BRA `(.L_x_51) ;  /* 0x0000000000048947 */ /* 0x001fea0003800000 */
[----:B------:R0:W5:Y:S02]  /*2880*/  LDG.E.LTC128B R56, desc[UR14][R6.64+0x80] ;  /* 0x0000800e06387981 */ /* 0x000164000c1e1920 */
.L_x_51:
[----:B------:R-:W-:Y:S05]  /*2890*/  BSYNC B0 ;  /* 0x0000000000007941 */ /* 0x000fea0003800000 */
.L_x_50:
        /* <DEDUP_REMOVED lines=11> */
.L_x_53:
[----:B------:R-:W-:Y:S05]  /*2950*/  BSYNC B0 ;  /* 0x0000000000007941 */ /* 0x000fea0003800000 */
.L_x_52:
        /* <DEDUP_REMOVED lines=9> */
.L_x_55:
[----:B------:R-:W-:Y:S05]  /*29f0*/  BSYNC B0 ;  /* 0x0000000000007941 */ /* 0x000fea0003800000 */
.L_x_54:
        /* <DEDUP_REMOVED lines=9> */
.L_x_57:
[----:B------:R-:W-:Y:S05]  /*2a90*/  BSYNC B0 ;  /* 0x0000000000007941 */ /* 0x000fea0003800000 */
.L_x_56:
        /* <DEDUP_REMOVED lines=11> */
.L_x_59:
[----:B------:R-:W-:Y:S05]  /*2b50*/  BSYNC B0 ;  /* 0x0000000000007941 */ /* 0x000fea0003800000 */
.L_x_58:
[----:B-----5:R-:W-:Y:S01]  /*2b60*/  LOP3.LUT R11, R56, 0xffffe000, RZ, 0xc0, !PT ;  /* 0xffffe000380b7812 */ /* 0x020fe200078ec0ff */
[----:B------:R-:W-:Y:S01]  /*2b70*/  BSSY B0, `(.L_x_60) ;  /* 0x0000009000007945 */ /* 0x000fe20003800000 */
[----:B------:R-:W-:-:S03]  /*2b80*/  ISETP.GT.AND P4, PT, R15, 0x29, PT ;  /* 0x000000290f00780c */ /* 0x000fc60003f84270 */
[----:B------:R-:W-:-:S04]  /*2b90*/  FMUL R11, R11, R14 ;  /* 0x0000000e0b0b7220 */ /* 0x000fc80000400000 */
[----:B------:R-:W-:-:S05]  /*2ba0*/  FFMA R11, R76, R0, R11 ;  /* 0x000000004c0b7223 */ /* 0x000fca000000000b */
[----:B------:R-:W-:-:S05]  /*2bb0*/  F2FP.TF32.F32.PACK_B R11, R11 ;  /* 0x0000000bff0b723e */ /* 0x000fca00024050ff */
[----:B------:R0:W-:Y:S01]  /*2bc0*/  @P0 STG.E desc[UR14][R8.64+0xa0], R11 ;  /* 0x0000a00b08000986 */ /* 0x0001e2000c10190e */
[----:B------:R-:W-:-:S13]  /*2bd0*/  ISETP.GT.AND P0, PT, R16, RZ, P4 ;  /* 0x000000ff1000720c */ /* 0x000fda0002704270 */
[----:B0-----:R-:W-:Y:S05]  /*2be0*/  @!P0 BRA `(.L_x_61) ;  /* 0x0000000000048947 */ /* 0x001fea0003800000 */
[----:B------:R0:W5:Y:S02]  /*2bf0*/  LDG.E.LTC128B R56, desc[UR14][R6.64+0xa4] ;  /* 0x0000a40e06387981 */ /* 0x000164000c1e1920 */
.L_x_61:
[----:B------:R-:W-:Y:S05]  /*2c00*/  BSYNC B0 ;  /* 0x0000000000007941 */ /* 0x000fea0003800000 */
.L_x_60:
        /* <DEDUP_REMOVED lines=9> */
.L_x_63:
[----:B------:R-:W-:Y:S05]  /*2ca0*/  BSYNC B0 ;  /* 0x0000000000007941 */ /* 0x000fea0003800000 */
.L_x_62:
        /* <DEDUP_REMOVED lines=9> */
.L_x_65:
[----:B------:R-:W-:Y:S05]  /*2d40*/  BSYNC B0 ;  /* 0x0000000000007941 */ /* 0x000fea0003800000 */
.L_x_64:
        /* <DEDUP_REMOVED lines=10> */
.L_x_67:
[----:B------:R-:W-:Y:S05]  /*2df0*/  BSYNC B0 ;  /* 0x0000000000007941 */ /* 0x000fea0003800000 */
.L_x_66:
        /* <DEDUP_REMOVED lines=10> */
.L_x_69:
[----:B------:R-:W-:Y:S05]  /*2ea0*/  BSYNC B0 ;  /* 0x0000000000007941 */ /* 0x000fea0003800000 */
.L_x_68:
        /* <DEDUP_REMOVED lines=9> */
.L_x_71:
[----:B------:R-:W-:Y:S05]  /*2f40*/  BSYNC B0 ;  /* 0x0000000000007941 */ /* 0x000fea0003800000 */
.L_x_70:
        /* <DEDUP_REMOVED lines=9> */
.L_x_73:
[----:B------:R-:W-:Y:S05]  /*2fe0*/  BSYNC B0 ;  /* 0x0000000000007941 */ /* 0x000fea0003800000 */
.L_x_72:
        /* <DEDUP_REMOVED lines=10> */
.L_x_75:
[----:B------:R-:W-:Y:S05]  /*3090*/  BSYNC B0 ;  /* 0x0000000000007941 */ /* 0x000fea0003800000 */
.L_x_74:
[----:B-----5:R-:W-:Y:S01]  /*30a0*/  LOP3.LUT R11, R56, 0xffffe000, RZ, 0xc0, !PT ;  /* 0xffffe000380b7812 */ /* 0x020fe200078ec0ff */
[----:B------:R-:W-:Y:S04]  /*30b0*/  BSSY B0, `(.L_x_76) ;  /* 0x000000d000007945 */ /* 0x000fe80003800000 */
[----:B------:R-:W-:-:S04]  /*30c0*/  FMUL R11, R11, R14 ;  /* 0x0000000e0b0b7220 */ /* 0x000fc80000400000 */
[----:B------:R-:W-:-:S05]  /*30d0*/  FFMA R59, R84, R0, R11 ;  /* 0x00000000543b7223 */ /* 0x000fca000000000b */
[----:B------:R-:W-:-:S05]  /*30e0*/  F2FP.TF32.F32.PACK_B R59, R59 ;  /* 0x0000003bff3b723e */ /* 0x000fca00024050ff */
[----:B------:R0:W-:Y:S01]  /*30f0*/  @P0 STG.E desc[UR14][R8.64+0xe0], R59 ;  /* 0x0000e03b08000986 */ /* 0x0001e2000c10190e */
[----:B------:R-:W-:-:S05]  /*3100*/  IADD3 R22, P0, R57, R20, RZ ;  /* 0x0000001439167210 */ /* 0x000fca0007f1e0ff */
[----:B------:R-:W-:Y:S01]  /*3110*/  IMAD.X R23, R17, 0x1, R21, P0 ;  /* 0x0000000111177824 */ /* 0x000fe200000e0615 */
[----:B------:R-:W-:-:S05]  /*3120*/  IADD3 R10, P0, R57, R8, RZ ;  /* 0x00000008390a7210 */ /* 0x000fca0007f1e0ff */
[----:B------:R-:W-:Y:S01]  /*3130*/  IMAD.X R11, R17, 0x1, R9, P0 ;  /* 0x00000001110b7824 */ /* 0x000fe200000e0609 */
[----:B------:R-:W-:-:S04]  /*3140*/  ISETP.GT.AND P0, PT, R15, 0x39, PT ;  /* 0x000000390f00780c */ /* 0x000fc80003f04270 */
[----:B------:R-:W-:-:S13]  /*3150*/  ISETP.GT.AND P5, PT, R16, RZ, P0 ;  /* 0x000000ff1000720c */ /* 0x000fda00007a4270 */
[----:B0-----:R-:W-:Y:S05]  /*3160*/  @!P5 BRA `(.L_x_77) ;  /* 0x000000000004d947 */ /* 0x001fea0003800000 */
[----:B------:R0:W5:Y:S02]  /*3170*/  LDG.E.LTC128B R56, desc[UR14][R6.64+0xe4] ;  /* 0x0000e40e06387981 */ /* 0x000164000c1e1920 */
.L_x_77:
[----:B------:R-:W-:Y:S05]  /*3180*/  BSYNC B0 ;  /* 0x0000000000007941 */ /* 0x000fea0003800000 */
.L_x_76:
[----:B01-3-5:R-:W-:Y:S01]  /*3190*/  LOP3.LUT R7, R56, 0xffffe000, RZ, 0xc0, !PT ;  /* 0xffffe00038077812 */ /* 0x02bfe200078ec0ff */
        /* <DEDUP_REMOVED lines=8> */
.L_x_79:
[----:B------:R-:W-:Y:S05]  /*3220*/  BSYNC B0 ;  /* 0x0000000000007941 */ /* 0x000fea0003800000 */
.L_x_78:
[----:B-----5:R-:W-:Y:S01]  /*3230*/  LOP3.LUT R7, R56, 0xffffe000, RZ, 0xc0, !PT ;  /* 0xffffe00038077812 */ /* 0x020fe200078ec0ff */
[----:B------:R-:W-:Y:S04]  /*3240*/  BSSY B0, `(.L_x_80) ;  /* 0x0000008000007945 */ /* 0x000fe80003800000 */
[----:B------:R-:W-:-:S04]  /*3250*/  FMUL R7, R7, R14 ;  /* 0x0000000e07077220 */ /* 0x000fc80000400000 */
[----:B------:R-:W-:-:S05]  /*3260*/  FFMA R7, R86, R0, R7 ;  /* 0x0000000056077223 */ /* 0x000fca0000000007 */
[----:B------:R-:W-:-:S05]  /*3270*/  F2FP.TF32.F32.PACK_B R7, R7 ;  /* 0x00000007ff07723e */ /* 0x000fca00024050ff */
[----:B------:R1:W-:Y:S01]  /*3280*/  @P5 STG.E desc[UR14][R20.64+0xe0], R7 ;  /* 0x0000e00714005986 */ /* 0x0003e2000c10190e */
[----:B------:R-:W-:-:S13]  /*3290*/  ISETP.GT.AND P5, PT, R16, 0x8, P0 ;  /* 0x000000081000780c */ /* 0x000fda00007a4270 */
[----:B-1----:R-:W-:Y:S05]  /*32a0*/  @!P5 BRA `(.L_x_81) ;  /* 0x000000000004d947 */ /* 0x002fea0003800000 */
[----:B------:R1:W5:Y:S02]  /*32b0*/  LDG.E.LTC128B R56, desc[UR14][R12.64+0xe4] ;  /* 0x0000e40e0c387981 */ /* 0x000364000c1e1920 */
.L_x_81:
[----:B------:R-:W-:Y:S05]  /*32c0*/  BSYNC B0 ;  /* 0x0000000000007941 */ /* 0x000fea0003800000 */
.L_x_80:
[----:B-----5:R-:W-:-:S05]  /*32d0*/  LOP3.LUT R7, R56, 0xffffe000, RZ, 0xc0, !PT ;  /* 0xffffe00038077812 */ /* 0x020fca00078ec0ff */
[----:B------:R-:W-:-:S04]  /*32e0*/  FMUL R6, R7, R14 ;  /* 0x0000000e07067220 */ /* 0x000fc80000400000 */
[----:B------:R-:W-:-:S05]  /*32f0*/  FFMA R87, R87, R0, R6 ;  /* 0x0000000057577223 */ /* 0x000fca0000000006 */
[----:B------:R-:W-:-:S05]  /*3300*/  F2FP.TF32.F32.PACK_B R87, R87 ;  /* 0x00000057ff57723e */ /* 0x000fca00024050ff */
[----:B------:R3:W-:Y:S01]  /*3310*/  @P5 STG.E desc[UR14][R20.64+0xe4], R87 ;  /* 0x0000e45714005986 */ /* 0x0007e2000c10190e */
[----:B------:R-:W-:-:S04]  /*3320*/  ISETP.GT.AND P5, PT, R15, RZ, PT ;  /* 0x000000ff0f00720c */ /* 0x000fc80003fa4270 */
[----:B------:R-:W-:-:S13]  /*3330*/  ISETP.GT.AND P5, PT, R16, 0x40, P5 ;  /* 0x000000401000780c */ /* 0x000fda0002fa4270 */
[----:B------:R-:W2:Y:S01]  /*3340*/  @P5 LDG.E.LTC128B R56, desc[UR14][R2.64] ;  /* 0x0000000e02385981 */ /* 0x000ea2000c1e1920 */
[----:B------:R-:W-:Y:S01]  /*3350*/  BSSY B0, `(.L_x_82) ;  /* 0x000000a000007945 */ /* 0x000fe20003800000 */
[----:B--2---:R-:W-:-:S05]  /*3360*/  LOP3.LUT R7, R56, 0xffffe000, RZ, 0xc0, !PT ;  /* 0xffffe00038077812 */ /* 0x004fca00078ec0ff */
[----:B------:R-:W-:-:S04]  /*3370*/  FMUL R7, R7, R14 ;  /* 0x0000000e07077220 */ /* 0x000fc80000400000 */
[----:B------:R-:W-:-:S05]  /*3380*/  FFMA R7, R24, R0, R7 ;  /* 0x0000000018077223 */ /* 0x000fca0000000007 */
[----:B------:R-:W-:-:S05]  /*3390*/  F2FP.TF32.F32.PACK_B R7, R7 ;  /* 0x00000007ff07723e */ /* 0x000fca00024050ff */
[----:B------:R3:W-:Y:S01]  /*33a0*/  @P5 STG.E desc[UR14][R10.64], R7 ;  /* 0x000000070a005986 */ /* 0x0007e2000c10190e */
[----:B------:R-:W-:-:S04]  /*33b0*/  ISETP.GT.AND P5, PT, R15, 0x1, PT ;  /* 0x000000010f00780c */ /* 0x000fc80003fa4270 */
[----:B------:R-:W-:-:S13]  /*33c0*/  ISETP.GT.AND P5, PT, R16, 0x40, P5 ;  /* 0x000000401000780c */ /* 0x000fda0002fa4270 */
[----:B---3--:R-:W-:Y:S05]  /*33d0*/  @!P5 BRA `(.L_x_83) ;  /* 0x000000000004d947 */ /* 0x008fea0003800000 */
[----:B------:R2:W5:Y:S02]  /*33e0*/  LDG.E.LTC128B R56, desc[UR14][R2.64+0x4] ;  /* 0x0000040e02387981 */ /* 0x000564000c1e1920 */
.L_x_83:
[----:B------:R-:W-:Y:S05]  /*33f0*/  BSYNC B0 ;  /* 0x0000000000007941 */ /* 0x000fea0003800000 */
.L_x_82:
[----:B-----5:R-:W-:Y:S01]  /*3400*/  LOP3.LUT R7, R56, 0xffffe000, RZ, 0xc0, !PT ;  /* 0xffffe00038077812 */ /* 0x020fe200078ec0ff */
[----:B------:R-:W-:Y:S04]  /*3410*/  BSSY B0, `(.L_x_84) ;  /* 0x000000b000007945 */ /* 0x000fe80003800000 */
[----:B------:R-:W-:Y:S01]  /*3420*/  FMUL R6, R7, R14 ;  /* 0x0000000e07067220 */ /* 0x000fe20000400000 */
[----:B------:R-:W-:-:S03]  /*3430*/  @P5 IMAD.MOV.U32 R7, RZ, RZ, R11 ;  /* 0x000000ffff075224 */ /* 0x000fc600078e000b */
[----:B------:R-:W-:Y:S01]  /*3440*/  FFMA R25, R25, R0, R6 ;  /* 0x0000000019197223 */ /* 0x000fe20000000006 */
[----:B------:R-:W-:-:S04]  /*3450*/  @P5 IMAD.MOV.U32 R6, RZ, RZ, R10 ;  /* 0x000000ffff065224 */ /* 0x000fc800078e000a */
[----:B------:R-:W-:-:S05]  /*3460*/  F2FP.TF32.F32.PACK_B R25, R25 ;  /* 0x00000019ff19723e */ /* 0x000fca00024050ff */
[----:B------:R3:W-:Y:S01]  /*3470*/  @P5 STG.E desc[UR14][R6.64+0x4], R25 ;  /* 0x0000041906005986 */ /* 0x0007e2000c10190e */
[----:B------:R-:W-:-:S04]  /*3480*/  ISETP.GT.AND P5, PT, R15, RZ, PT ;  /* 0x000000ff0f00720c */ /* 0x000fc80003fa4270 */
[----:B------:R-:W-:-:S13]  /*3490*/  ISETP.GT.AND P5, PT, R16, 0x48, P5 ;  /* 0x000000481000780c */ /* 0x000fda0002fa4270 */
[----:B---3--:R-:W-:Y:S05]  /*34a0*/  @!P5 BRA `(.L_x_85) ;  /* 0x000000000004d947 */ /* 0x008fea0003800000 */
[----:B------:R3:W5:Y:S02]  /*34b0*/  LDG.E.LTC128B R56, desc[UR14][R4.64] ;  /* 0x0000000e04387981 */ /* 0x000764000c1e1920 */
.L_x_85:
[----:B------:R-:W-:Y:S05]  /*34c0*/  BSYNC B0 ;  /* 0x0000000000007941 */ /* 0x000fea0003800000 */
.L_x_84:
[----:B-----5:R-:W-:Y:S01]  /*34d0*/  LOP3.LUT R7, R56, 0xffffe000, RZ, 0xc0, !PT ;  /* 0xffffe00038077812 */ /* 0x020fe200078ec0ff */
[----:B------:R-:W-:Y:S04]  /*34e0*/  BSSY B0, `(.L_x_86) ;  /* 0x0000009000007945 */ /* 0x000fe80003800000 */
[----:B------:R-:W-:-:S04]  /*34f0*/  FMUL R7, R7, R14 ;  /* 0x0000000e07077220 */ /* 0x000fc80000400000 */
[----:B------:R-:W-:-:S05]  /*3500*/  FFMA R7, R26, R0, R7 ;  /* 0x000000001a077223 */ /* 0x000fca0000000007 */
[----:B------:R-:W-:-:S05]  /*3510*/  F2FP.TF32.F32.PACK_B R7, R7 ;  /* 0x00000007ff07723e */ /* 0x000fca00024050ff */
[----:B------:R0:W-:Y:S01]  /*3520*/  @P5 STG.E desc[UR14][R22.64], R7 ;  /* 0x0000000716005986 */ /* 0x0001e2000c10190e */
[----:B------:R-:W-:-:S04]  /*3530*/  ISETP.GT.AND P5, PT, R15, 0x1, PT ;  /* 0x000000010f00780c */ /* 0x000fc80003fa4270 */
[----:B------:R-:W-:-:S13]  /*3540*/  ISETP.GT.AND P5, PT, R16, 0x48, P5 ;  /* 0x000000481000780c */ /* 0x000fda0002fa4270 */
[----:B0-----:R-:W-:Y:S05]  /*3550*/  @!P5 BRA `(.L_x_87) ;  /* 0x000000000004d947 */ /* 0x001fea0003800000 */
[----:B------:R0:W5:Y:S02]  /*3560*/  LDG.E.LTC128B R56, desc[UR14][R4.64+0x4] ;  /* 0x0000040e04387981 */ /* 0x000164000c1e1920 */
.L_x_87:
[----:B------:R-:W-:Y:S05]  /*3570*/  BSYNC B0 ;  /* 0x0000000000007941 */ /* 0x000fea0003800000 */
.L_x_86:
        /* <DEDUP_REMOVED lines=10> */
.L_x_89:
[----:B------:R-:W-:Y:S05]  /*3620*/  BSYNC B0 ;  /* 0x0000000000007941 */ /* 0x000fea0003800000 */
.L_x_88:
[----:B-----5:R-:W-:Y:S01]  /*3630*/  LOP3.LUT R7, R56, 0xffffe000, RZ, 0xc0, !PT ;  /* 0xffffe00038077812 */ /* 0x020fe200078ec0ff */
[----:B------:R-:W-:Y:S01]  /*3640*/  @P5 IMAD.MOV.U32 R6, RZ, RZ, R10 ;  /* 0x000000ffff065224 */ /* 0x000fe200078e000a */
[----:B------:R-:W-:Y:S03]  /*3650*/  BSSY B0, `(.L_x_90) ;  /* 0x000000a000007945 */ /* 0x000fe60003800000 */
[----:B------:R-:W-:-:S04]  /*3660*/  FMUL R7, R7, R14 ;  /* 0x0000000e07077220 */ /* 0x000fc80000400000 */
[----:B------:R-:W-:Y:S01]  /*3670*/  FFMA R9, R28, R0, R7 ;  /* 0x000000001c097223 */ /* 0x000fe20000000007 */
[----:B------:R-:W-:-:S04]  /*3680*/  @P5 IMAD.MOV.U32 R7, RZ, RZ, R11 ;  /* 0x000000ffff075224 */ /* 0x000fc800078e000b */
[----:B------:R-:W-:-:S05]  /*3690*/  F2FP.TF32.F32.PACK_B R9, R9 ;  /* 0x00000009ff09723e */ /* 0x000fca00024050ff */
[----:B------:R0:W-:Y:S01]  /*36a0*/  @P5 STG.E desc[UR14][R6.64+0x20], R9 ;  /* 0x0000200906005986 */ /* 0x0001e2000c10190e */
[----:B------:R-:W-:-:S04]  /*36b0*/  ISETP.GT.AND P5, PT, R15, 0x9, PT ;  /* 0x000000090f00780c */ /* 0x000fc80003fa4270 */
[----:B------:R-:W-:-:S13]  /*36c0*/  ISETP.GT.AND P5, PT, R16, 0x40, P5 ;  /* 0x000000401000780c */ /* 0x000fda0002fa4270 */
[----:B0-----:R-:W-:Y:S05]  /*36d0*/  @!P5 BRA `(.L_x_91) ;  /* 0x000000000004d947 */ /* 0x001fea0003800000 */
[----:B------:R0:W5:Y:S02]  /*36e0*/  LDG.E.LTC128B R56, desc[UR14][R2.64+0x24] ;  /* 0x0000240e02387981 */ /* 0x000164000c1e1920 */
.L_x_91:
[----:B------:R-:W-:Y:S05]  /*36f0*/  BSYNC B0 ;  /* 0x0000000000007941 */ /* 0x000fea0003800000 */
.L_x_90:
        /* <DEDUP_REMOVED lines=12> */
.L_x_93:
[----:B------:R-:W-:Y:S05]  /*37c0*/  BSYNC B0 ;  /* 0x0000000000007941 */ /* 0x000fea0003800000 */
.L_x_92:
        /* <DEDUP_REMOVED lines=10> */
.L_x_95:
[----:B------:R-:W-:Y:S05]  /*3870*/  BSYNC B0 ;  /* 0x0000000000007941 */ /* 0x000fea0003800000 */
.L_x_94:
        /* <DEDUP_REMOVED lines=12> */
.L_x_97:
[----:B------:R-:W-:Y:S05]  /*3940*/  BSYNC B0 ;  /* 0x0000000000007941 */ /* 0x000fea0003800000 */
.L_x_96:
        /* <DEDUP_REMOVED lines=12> */
.L_x_99:
[----:B------:R-:W-:Y:S05]  /*3a10*/  BSYNC B0 ;  /* 0x0000000000007941 */ /* 0x000fea0003800000 */
.L_x_98:
        /* <DEDUP_REMOVED lines=12> */
.L_x_101:
[----:B------:R-:W-:Y:S05]  /*3ae0*/  BSYNC B0 ;  /* 0x0000000000007941 */ /* 0x000fea0003800000 */
.L_x_100:
        /* <DEDUP_REMOVED lines=12> */
.L_x_103:
[----:B------:R-:W-:Y:S05]  /*3bb0*/  BSYNC B0 ;  /* 0x0000000000007941 */ /* 0x000fea0003800000 */
.L_x_102:
        /* <DEDUP_REMOVED lines=12> */
.L_x_105:
[----:B------:R-:W-:Y:S05]  /*3c80*/  BSYNC B0 ;  /* 0x0000000000007941 */ /* 0x000fea0003800000 */
.L_x_104:
        /* <DEDUP_REMOVED lines=12> */
.L_x_107:
[----:B------:R-:W-:Y:S05]  /*3d50*/  BSYNC B0 ;  /* 0x0000000000007941 */ /* 0x000fea0003800000 */
.L_x_106:
        /* <DEDUP_REMOVED lines=12> */
.L_x_109:
[----:B------:R-:W-:Y:S05]  /*3e20*/  BSYNC B0 ;  /* 0x0000000000007941 */ /* 0x000fea0003800000 */
.L_x_108:
        /* <DEDUP_REMOVED lines=12> */
.L_x_111:
[----:B------:R-:W-:Y:S05]  /*3ef0*/  BSYNC B0 ;  /* 0x0000000000007941 */ /* 0x000fea0003800000 */
.L_x_110:
        /* <DEDUP_REMOVED lines=12> */
.L_x_113:
[----:B------:R-:W-:Y:S05]  /*3fc0*/  BSYNC B0 ;  /* 0x0000000000007941 */ /* 0x000fea0003800000 */
.L_x_112:
        /* <DEDUP_REMOVED lines=12> */
.L_x_115:
[----:B------:R-:W-:Y:S05]  /*4090*/  BSYNC B0 ;  /* 0x0000000000007941 */ /* 0x000fea0003800000 */
.L_x_114:
        /* <DEDUP_REMOVED lines=12> */
.L_x_117:
[----:B------:R-:W-:Y:S05]  /*4160*/  BSYNC B0 ;  /* 0x0000000000007941 */ /* 0x000fea0003800000 */
.L_x_116:
        /* <DEDUP_REMOVED lines=12> */
.L_x_119:
[----:B------:R-:W-:Y:S05]  /*4230*/  BSYNC B0 ;  /* 0x0000000000007941 */ /* 0x000fea0003800000 */
.L_x_118:
        /* <DEDUP_REMOVED lines=8> */
[----:B------:R-:W-:-:S13]  /*42c0*/  ISETP.GT.AND P5, PT, R16, 0x40, P6 ;  /* 0x000000401000780c */ /* 0x000fda00037a4270 */
[----:B0-----:R-:W-:Y:S05]  /*42d0*/  @!P5 BRA `(.L_x_121) ;  /* 0x000000000004d947 */ /* 0x001fea0003800000 */
[----:B------:R0:W5:Y:S02]  /*42e0*/  LDG.E.LTC128B R56, desc[UR14][R2.64+0xa0] ;  /* 0x0000a00e02387981 */ /* 0x000164000c1e1920 */
.L_x_121:
[----:B------:R-:W-:Y:S05]  /*42f0*/  BSYNC B0 ;  /* 0x0000000000007941 */ /* 0x000fea0003800000 */
.L_x_120:
        /* <DEDUP_REMOVED lines=8> */
[----:B------:R-:W-:-:S13]  /*4380*/  ISETP.GT.AND P5, PT, R16, 0x40, P4 ;  /* 0x000000401000780c */ /* 0x000fda00027a4270 */
[----:B0-----:R-:W-:Y:S05]  /*4390*/  @!P5 BRA `(.L_x_123) ;  /* 0x000000000004d947 */ /* 0x001fea0003800000 */
[----:B------:R0:W5:Y:S02]  /*43a0*/  LDG.E.LTC128B R56, desc[UR14][R2.64+0xa4] ;  /* 0x0000a40e02387981 */ /* 0x000164000c1e1920 */
.L_x_123:
[----:B------:R-:W-:Y:S05]  /*43b0*/  BSYNC B0 ;  /* 0x0000000000007941 */ /* 0x000fea0003800000 */
.L_x_122:
[----:B-----5:R-:W-:Y:S01]  /*43c0*/  LOP3.LUT R7, R56, 0xffffe000, RZ, 0xc0, !PT ;  /* 0xffffe00038077812 */ /* 0x020fe200078ec0ff */
[----:B------:R-:W-:Y:S01]  /*43d0*/  BSSY B0, `(.L_x_124) ;  /* 0x000000a000007945 */ /* 0x000fe20003800000 */
[----:B------:R-:W-:-:S03]  /*43e0*/  ISETP.GT.AND P6, PT, R16, 0x48, P6 ;  /* 0x000000481000780c */ /* 0x000fc600037c4270 */
[----:B------:R-:W-:Y:S01]  /*43f0*/  FMUL R6, R7, R14 ;  /* 0x0000000e07067220 */ /* 0x000fe20000400000 */
[----:B------:R-:W-:-:S03]  /*4400*/  @P5 IMAD.MOV.U32 R7, RZ, RZ, R11 ;  /* 0x000000ffff075224 */ /* 0x000fc600078e000b */
[----:B------:R-:W-:Y:S01]  /*4410*/  FFMA R45, R45, R0, R6 ;  /* 0x000000002d2d7223 */ /* 0x000fe20000000006 */
[----:B------:R-:W-:-:S04]  /*4420*/  @P5 IMAD.MOV.U32 R6, RZ, RZ, R10 ;  /* 0x000000ffff065224 */ /* 0x000fc800078e000a */
[----:B------:R-:W-:-:S05]  /*4430*/  F2FP.TF32.F32.PACK_B R45, R45 ;  /* 0x0000002dff2d723e */ /* 0x000fca00024050ff */
[----:B------:R0:W-:Y:S01]  /*4440*/  @P5 STG.E desc[UR14][R6.64+0xa4], R45 ;  /* 0x0000a42d06005986 */ /* 0x0001e2000c10190e */
[----:B------:R-:W-:Y:S05]  /*4450*/  @!P6 BRA `(.L_x_125) ;  /* 0x000000000004e947 */ /* 0x000fea0003800000 */
[----:B------:R0:W5:Y:S02]  /*4460*/  LDG.E.LTC128B R56, desc[UR14][R4.64+0xa0] ;  /* 0x0000a00e04387981 */ /* 0x000164000c1e1920 */
.L_x_125:
[----:B------:R-:W-:Y:S05]  /*4470*/  BSYNC B0 ;  /* 0x0000000000007941 */ /* 0x000fea0003800000 */
.L_x_124:
[----:B0----5:R-:W-:Y:S01]  /*4480*/  LOP3.LUT R7, R56, 0xffffe000, RZ, 0xc0, !PT ;  /* 0xffffe00038077812 */ /* 0x021fe200078ec0ff */
[----:B------:R-:W-:Y:S01]  /*4490*/  @P6 IMAD.MOV.U32 R6, RZ, RZ, R18 ;  /* 0x000000ffff066224 */ /* 0x000fe200078e0012 */
[----:B------:R-:W-:Y:S01]  /*44a0*/  ISETP.GT.AND P4, PT, R16, 0x48, P4 ;  /* 0x000000481000780c */ /* 0x000fe20002784270 */
[----:B------:R-:W-:Y:S02]  /*44b0*/  BSSY B0, `(.L_x_126) ;  /* 0x0000008000007945 */ /* 0x000fe40003800000 */
[----:B------:R-:W-:-:S04]  /*44c0*/  FMUL R7, R7, R14 ;  /* 0x0000000e07077220 */ /* 0x000fc80000400000 */
[----:B------:R-:W-:Y:S01]  /*44d0*/  FFMA R9, R46, R0, R7 ;  /* 0x000000002e097223 */ /* 0x000fe20000000007 */
[----:B------:R-:W-:-:S04]  /*44e0*/  @P6 IMAD.MOV.U32 R7, RZ, RZ, R19 ;  /* 0x000000ffff076224 */ /* 0x000fc800078e0013 */
[----:B------:R-:W-:-:S05]  /*44f0*/  F2FP.TF32.F32.PACK_B R9, R9 ;  /* 0x00000009ff09723e */ /* 0x000fca00024050ff */
[----:B------:R0:W-:Y:S01]  /*4500*/  @P6 STG.E desc[UR14][R6.64+0xa0], R9 ;  /* 0x0000a00906006986 */ /* 0x0001e2000c10190e */
[----:B------:R-:W-:Y:S05]  /*4510*/  @!P4 BRA `(.L_x_127) ;  /* 0x000000000004c947 */ /* 0x000fea0003800000 */
[----:B------:R0:W5:Y:S02]  /*4520*/  LDG.E.LTC128B R56, desc[UR14][R4.64+0xa4] ;  /* 0x0000a40e04387981 */ /* 0x000164000c1e1920 */
.L_x_127:
[----:B------:R-:W-:Y:S05]  /*4530*/  BSYNC B0 ;  /* 0x0000000000007941 */ /* 0x000fea0003800000 */
.L_x_126:
[----:B0----5:R-:W-:Y:S01]  /*4540*/  LOP3.LUT R7, R56, 0xffffe000, RZ, 0xc0, !PT ;  /* 0xffffe00038077812 */ /* 0x021fe200078ec0ff */
        /* <DEDUP_REMOVED lines=10> */
.L_x_129:
[----:B------:R-:W-:Y:S05]  /*45f0*/  BSYNC B0 ;  /* 0x0000000000007941 */ /* 0x000fea0003800000 */
.L_x_128:
        /* <DEDUP_REMOVED lines=11> */
.L_x_131:
[----:B------:R-:W-:Y:S05]  /*46b0*/  BSYNC B0 ;  /* 0x0000000000007941 */ /* 0x000fea0003800000 */
.L_x_130:
        /* <DEDUP_REMOVED lines=11> */
.L_x_133:
[----:B------:R-:W-:Y:S05]  /*4770*/  BSYNC B0 ;  /* 0x0000000000007941 */ /* 0x000fea0003800000 */
.L_x_132:
        /* <DEDUP_REMOVED lines=11> */
.L_x_135:
[----:B------:R-:W-:Y:S05]  /*4830*/  BSYNC B0 ;  /* 0x0000000000007941 */ /* 0x000fea0003800000 */
.L_x_134:
        /* <DEDUP_REMOVED lines=11> */
.L_x_137:
[----:B------:R-:W-:Y:S05]  /*48f0*/  BSYNC B0 ;  /* 0x0000000000007941 */ /* 0x000fea0003800000 */
.L_x_136:
        /* <DEDUP_REMOVED lines=11> */
.L_x_139:
[----:B------:R-:W-:Y:S05]  /*49b0*/  BSYNC B0 ;  /* 0x0000000000007941 */ /* 0x000fea0003800000 */
.L_x_138:
[----:B0-2--5:R-:W-:Y:S01]  /*49c0*/  LOP3.LUT R3, R56, 0xffffe000, RZ, 0xc0, !PT ;  /* 0xffffe00038037812 */ /* 0x025fe200078ec0ff */
        /* <DEDUP_REMOVED lines=8> */
.L_x_141:
[----:B------:R-:W-:Y:S05]  /*4a50*/  BSYNC B0 ;  /* 0x0000000000007941 */ /* 0x000fea0003800000 */
.L_x_140:
[----:B-----5:R-:W-:Y:S01]  /*4a60*/  LOP3.LUT R3, R56, 0xffffe000, RZ, 0xc0, !PT ;  /* 0xffffe00038037812 */ /* 0x020fe200078ec0ff */
        /* <DEDUP_REMOVED lines=10> */
.L_x_143:
[----:B------:R-:W-:Y:S05]  /*4b10*/  BSYNC B0 ;  /* 0x0000000000007941 */ /* 0x000fea0003800000 */
.L_x_142:
[----:B0----5:R-:W-:-:S05]  /*4b20*/  LOP3.LUT R3, R56, 0xffffe000, RZ, 0xc0, !PT ;  /* 0xffffe00038037812 */ /* 0x021fca00078ec0ff */
[----:B------:R-:W-:-:S04]  /*4b30*/  FMUL R14, R3, R14 ;  /* 0x0000000e030e7220 */ /* 0x000fc80000400000 */
[----:B------:R-:W-:Y:S01]  /*4b40*/  FFMA R14, R55, R0, R14 ;  /* 0x00000000370e7223 */ /* 0x000fe2000000000e */
[----:B------:R-:W-:Y:S06]  /*4b50*/  @!P0 EXIT ;  /* 0x000000000000894d */ /* 0x000fec0003800000 */
[----:B------:R-:W-:-:S05]  /*4b60*/  F2FP.TF32.F32.PACK_B R3, R14 ;  /* 0x0000000eff03723e */ /* 0x000fca00024050ff */
[----:B------:R-:W-:Y:S01]  /*4b70*/  STG.E desc[UR14][R18.64+0xe4], R3 ;  /* 0x0000e40312007986 */ /* 0x000fe2000c10190e */
[----:B------:R-:W-:Y:S05]  /*4b80*/  EXIT ;  /* 0x000000000000794d */ /* 0x000fea0003800000 */
.L_x_21:
[----:B------:R-:W-:Y:S01]  /*4b90*/  ULDC.64 UR4, c[0x0][0x650] ;  /* 0x0001940000047ab9 */ /* 0x000fe20000000a00 */
[-C--:B------:R-:W-:Y:S01]  /*4ba0*/  FMUL R7, R56, R0.reuse ;  /* 0x0000000038077220 */ /* 0x080fe20000400000 */
[----:B------:R-:W-:Y:S01]  /*4bb0*/  LEA R2, P1, R10, UR4, 0x2 ;  /* 0x000000040a027c11 */ /* 0x000fe2000f8210ff */
[----:B------:R-:W-:Y:S01]  /*4bc0*/  IMAD.SHL.U32 R21, R20, 0x4, RZ ;  /* 0x0000000414157824 */ /* 0x000fe200078e00ff */
[----:B------:R-:W-:Y:S01]  /*4bd0*/  ISETP.GT.AND P6, PT, R15, 0x1, PT ;  /* 0x000000010f00780c */ /* 0x000fe20003fc4270 */
[-C--:B------:R-:W-:Y:S01]  /*4be0*/  FMUL R57, R57, R0.reuse ;  /* 0x0000000039397220 */ /* 0x080fe20000400000 */
[----:B------:R-:W-:Y:S01]  /*4bf0*/  LEA.HI.X R3, R10, UR5, R13, 0x2, P1 ;  /* 0x000000050a037c11 */ /* 0x000fe200088f140d */
[-C--:B------:R-:W-:Y:S01]  /*4c00*/  FMUL R9, R58, R0.reuse ;  /* 0x000000003a097220 */ /* 0x080fe20000400000 */
[----:B------:R-:W-:Y:S01]  /*4c10*/  F2FP.TF32.F32.PACK_B R7, R7 ;  /* 0x00000007ff07723e */ /* 0x000fe200024050ff */
[-C--:B------:R-:W-:Y:S01]  /*4c20*/  FMUL R59, R59, R0.reuse ;  /* 0x000000003b3b7220 */ /* 0x080fe20000400000 */
[----:B------:R-:W-:Y:S01]  /*4c30*/  ISETP.GT.AND P3, PT, R15, RZ, PT ;  /* 0x000000ff0f00720c */ /* 0x000fe20003f64270 */
[-C--:B------:R-:W-:Y:S01]  /*4c40*/  FMUL R11, R60, R0.reuse ;  /* 0x000000003c0b7220 */ /* 0x080fe20000400000 */
[----:B------:R-:W-:Y:S01]  /*4c50*/  ISETP.GT.AND P2, PT, R16, RZ, P6 ;  /* 0x000000ff1000720c */ /* 0x000fe20003744270 */
[----:B------:R-:W-:Y:S01]  /*4c60*/  @P0 STG.E desc[UR14][R2.64], R7 ;  /* 0x0000000702000986 */ /* 0x000fe2000c10190e */
[----:B------:R-:W-:Y:S01]  /*4c70*/  SHF.L.U64.HI R19, R20, 0x2, R19 ;  /* 0x0000000214137819 */ /* 0x000fe20000010213 */
[-C--:B------:R-:W-:Y:S01]  /*4c80*/  FMUL R61, R61, R0.reuse ;  /* 0x000000003d3d7220 */ /* 0x080fe20000400000 */
[----:B------:R-:W-:Y:S01]  /*4c90*/  ISETP.GT.AND P1, PT, R16, 0x8, P3 ;  /* 0x000000081000780c */ /* 0x000fe20001f24270 */
[----:B------:R-:W-:Y:S01]  /*4ca0*/  FMUL R13, R62, R0 ;  /* 0x000000003e0d7220 */ /* 0x000fe20000400000 */
[----:B------:R-:W-:Y:S01]  /*4cb0*/  IADD3 R4, P0, R21, R2, RZ ;  /* 0x0000000215047210 */ /* 0x000fe20007f1e0ff */
[-C--:B------:R-:W-:Y:S01]  /*4cc0*/  FMUL R63, R63, R0.reuse ;  /* 0x000000003f3f7220 */ /* 0x080fe20000400000 */
[----:B------:R-:W-:Y:S01]  /*4cd0*/  F2FP.TF32.F32.PACK_B R57, R57 ;  /* 0x00000039ff39723e */ /* 0x000fe200024050ff */
[-C--:B------:R-:W-:Y:S01]  /*4ce0*/  FMUL R65, R65, R0.reuse ;  /* 0x0000000041417220 */ /* 0x080fe20000400000 */
[----:B------:R-:W-:Y:S01]  /*4cf0*/  F2FP.TF32.F32.PACK_B R9, R9 ;  /* 0x00000009ff09723e */ /* 0x000fe200024050ff */
[----:B------:R-:W-:Y:S01]  /*4d00*/  IMAD.X R5, R19, 0x1, R3, P0 ;  /* 0x0000000113057824 */ /* 0x000fe200000e0603 */
[C---:B------:R-:W-:Y:S01]  /*4d10*/  ISETP.GT.AND P0, PT, R16.reuse, 0x8, P6 ;  /* 0x000000081000780c */ /* 0x040fe20003704270 */
[----:B------:R-:W-:Y:S01]  /*4d20*/  @P2 STG.E desc[UR14][R2.64+0x4], R57 ;  /* 0x0000043902002986 */ /* 0x000fe2000c10190e */
[----:B------:R-:W-:Y:S01]  /*4d30*/  ISETP.GT.AND P3, PT, R15, 0x8, PT ;  /* 0x000000080f00780c */ /* 0x000fe20003f64270 */
[-C--:B------:R-:W-:Y:S01]  /*4d40*/  FMUL R67, R67, R0.reuse ;  /* 0x0000000043437220 */ /* 0x080fe20000400000 */
[----:B------:R-:W-:Y:S01]  /*4d50*/  ISETP.GT.AND P4, PT, R15, 0x9, PT ;  /* 0x000000090f00780c */ /* 0x000fe20003f84270 */
[----:B------:R0:W-:Y:S01]  /*4d60*/  @P1 STG.E desc[UR14][R4.64], R9 ;  /* 0x0000000904001986 */ /* 0x0001e2000c10190e */
[C---:B------:R-:W-:Y:S01]  /*4d70*/  ISETP.GT.AND P2, PT, R16.reuse, RZ, P3 ;  /* 0x000000ff1000720c */ /* 0x040fe20001f44270 */
[-C--:B------:R-:W-:Y:S01]  /*4d80*/  FMUL R69, R69, R0.reuse ;  /* 0x0000000045457220 */ /* 0x080fe20000400000 */
[----:B------:R-:W-:Y:S01]  /*4d90*/  F2FP.TF32.F32.PACK_B R59, R59 ;  /* 0x0000003bff3b723e */ /* 0x000fe200024050ff */
[-C--:B------:R-:W-:Y:S01]  /*4da0*/  FMUL R71, R71, R0.reuse ;  /* 0x0000000047477220 */ /* 0x080fe20000400000 */
[C---:B------:R-:W-:Y:S01]  /*4db0*/  ISETP.GT.AND P1, PT, R16.reuse, RZ, P4 ;  /* 0x000000ff1000720c */ /* 0x040fe20002724270 */
[-C--:B------:R-:W-:Y:S01]  /*4dc0*/  FMUL R73, R73, R0.reuse ;  /* 0x0000000049497220 */ /* 0x080fe20000400000 */
[----:B------:R-:W-:Y:S01]  /*4dd0*/  F2FP.TF32.F32.PACK_B R11, R11 ;  /* 0x0000000bff0b723e */ /* 0x000fe200024050ff */
[----:B------:R-:W-:Y:S01]  /*4de0*/  @P0 STG.E desc[UR14][R4.64+0x4], R59 ;  /* 0x0000043b04000986 */ /* 0x000fe2000c10190e */
[C---:B------:R-:W-:Y:S01]  /*4df0*/  ISETP.GT.AND P0, PT, R16.reuse, 0x8, P3 ;  /* 0x000000081000780c */ /* 0x040fe20001f04270 */
[-C--:B------:R-:W-:Y:S01]  /*4e00*/  FMUL R75, R75, R0.reuse ;  /* 0x000000004b4b7220 */ /* 0x080fe20000400000 */
[----:B------:R-:W-:Y:S01]  /*4e10*/  F2FP.TF32.F32.PACK_B R61, R61 ;  /* 0x0000003dff3d723e */ /* 0x000fe200024050ff */
[-C--:B------:R-:W-:Y:S01]  /*4e20*/  FMUL R77, R77, R0.reuse ;  /* 0x000000004d4d7220 */ /* 0x080fe20000400000 */
[C---:B0-----:R-:W-:Y:S01]  /*4e30*/  SHF.L.U64.HI R9, R17.reuse, 0x2, R18 ;  /* 0x0000000211097819 */ /* 0x041fe20000010212 */
[----:B------:R-:W-:Y:S01]  /*4e40*/  IMAD.SHL.U32 R17, R17, 0x4, RZ ;  /* 0x0000000411117824 */ /* 0x000fe200078e00ff */
[----:B------:R0:W-:Y:S01]  /*4e50*/  @P2 STG.E desc[UR14][R2.64+0x20], R11 ;  /* 0x0000200b02002986 */ /* 0x0001e2000c10190e */
[----:B------:R-:W-:Y:S01]  /*4e60*/  F2FP.TF32.F32.PACK_B R13, R13 ;  /* 0x0000000dff0d723e */ /* 0x000fe200024050ff */
[----:B------:R-:W-:Y:S01]  /*4e70*/  FMUL R79, R79, R0 ;  /* 0x000000004f4f7220 */ /* 0x000fe20000400000 */
[----:B------:R-:W-:Y:S01]  /*4e80*/  ISETP.GT.AND P3, PT, R15, 0x10, PT ;  /* 0x000000100f00780c */ /* 0x000fe20003f64270 */
[----:B------:R-:W-:Y:S01]  /*4e90*/  @P1 STG.E desc[UR14][R2.64+0x24], R61 ;  /* 0x0000243d02001986 */ /* 0x000fe2000c10190e */
[----:B------:R-:W-:Y:S01]  /*4ea0*/  IADD3 R6, P1, P2, R17, R2, R21 ;  /* 0x0000000211067210 */ /* 0x000fe20007a3e015 */
[-C--:B------:R-:W-:Y:S01]  /*4eb0*/  FMUL R81, R81, R0.reuse ;  /* 0x0000000051517220 */ /* 0x080fe20000400000 */
[----:B------:R-:W-:Y:S01]  /*4ec0*/  F2FP.TF32.F32.PACK_B R63, R63 ;  /* 0x0000003fff3f723e */ /* 0x000fe200024050ff */
[----:B------:R1:W-:Y:S01]  /*4ed0*/  @P0 STG.E desc[UR14][R4.64+0x20], R13 ;  /* 0x0000200d04000986 */ /* 0x0003e2000c10190e */
[----:B------:R-:W-:Y:S01]  /*4ee0*/  IADD3.X R7, R9, R3, R19, P1, P2 ;  /* 0x0000000309077210 */ /* 0x000fe20000fe4413 */
[-C--:B------:R-:W-:Y:S01]  /*4ef0*/  FMUL R83, R83, R0.reuse ;  /* 0x0000000053537220 */ /* 0x080fe20000400000 */
[----:B------:R-:W-:Y:S01]  /*4f00*/  ISETP.GT.AND P1, PT, R16, 0x8, P4 ;  /* 0x000000081000780c */ /* 0x000fe20002724270 */
[-C--:B0-----:R-:W-:Y:S01]  /*4f10*/  FMUL R11, R64, R0.reuse ;  /* 0x00000000400b7220 */ /* 0x081fe20000400000 */
[----:B------:R-:W-:Y:S01]  /*4f20*/  ISETP.GT.AND P0, PT, R16, RZ, P3 ;  /* 0x000000ff1000720c */ /* 0x000fe20001f04270 */
[-C--:B------:R-:W-:Y:S01]  /*4f30*/  FMUL R19, R84, R0.reuse ;  /* 0x0000000054137220 */ /* 0x080fe20000400000 */
[----:B------:R-:W-:Y:S01]  /*4f40*/  ISETP.GT.AND P2, PT, R15, 0x11, PT ;  /* 0x000000110f00780c */ /* 0x000fe20003f44270 */
[-C--:B------:R-:W-:Y:S01]  /*4f50*/  FMUL R85, R85, R0.reuse ;  /* 0x0000000055557220 */ /* 0x080fe20000400000 */
[----:B------:R-:W-:Y:S01]  /*4f60*/  F2FP.TF32.F32.PACK_B R11, R11 ;  /* 0x0000000bff0b723e */ /* 0x000fe200024050ff */
[-C--:B------:R-:W-:Y:S01]  /*4f70*/  FMUL R87, R87, R0.reuse ;  /* 0x0000000057577220 */ /* 0x080fe20000400000 */
[----:B------:R-:W-:Y:S01]  /*4f80*/  F2FP.TF32.F32.PACK_B R65, R65 ;  /* 0x00000041ff41723e */ /* 0x000fe200024050ff */
[-C--:B-1----:R-:W-:Y:S01]  /*4f90*/  FMUL R13, R66, R0.reuse ;  /* 0x00000000420d7220 */ /* 0x082fe20000400000 */
[----:B------:R-:W-:Y:S01]  /*4fa0*/  F2FP.TF32.F32.PACK_B R67, R67 ;  /* 0x00000043ff43723e */ /* 0x000fe200024050ff */
[-C--:B------:R-:W-:Y:S01]  /*4fb0*/  FMUL R25, R25, R0.reuse ;  /* 0x0000000019197220 */ /* 0x080fe20000400000 */
[----:B------:R-:W-:Y:S01]  /*4fc0*/  F2FP.TF32.F32.PACK_B R69, R69 ;  /* 0x00000045ff45723e */ /* 0x000fe200024050ff */
[----:B------:R-:W-:Y:S01]  /*4fd0*/  @P1 STG.E desc[UR14][R4.64+0x24], R63 ;  /* 0x0000243f04001986 */ /* 0x000fe2000c10190e */
[----:B------:R-:W-:Y:S01]  /*4fe0*/  F2FP.TF32.F32.PACK_B R13, R13 ;  /* 0x0000000dff0d723e */ /* 0x000fe200024050ff */
[-C--:B------:R-:W-:Y:S01]  /*4ff0*/  FMUL R27, R27, R0.reuse ;  /* 0x000000001b1b7220 */ /* 0x080fe20000400000 */
[----:B------:R-:W-:Y:S01]  /*5000*/  ISETP.GT.AND P1, PT, R15, 0x19, PT ;  /* 0x000000190f00780c */ /* 0x000fe20003f24270 */
[----:B------:R0:W-:Y:S01]  /*5010*/  @P0 STG.E desc[UR14][R2.64+0x40], R11 ;  /* 0x0000400b02000986 */ /* 0x0001e2000c10190e */
[----:B------:R-:W-:Y:S01]  /*5020*/  ISETP.GT.AND P0, PT, R16, RZ, P2 ;  /* 0x000000ff1000720c */ /* 0x000fe20001704270 */
[-C--:B------:R-:W-:Y:S01]  /*5030*/  FMUL R29, R29, R0.reuse ;  /* 0x000000001d1d7220 */ /* 0x080fe20000400000 */
[----:B------:R-:W-:Y:S01]  /*5040*/  F2FP.TF32.F32.PACK_B R71, R71 ;  /* 0x00000047ff47723e */ /* 0x000fe200024050ff */
[-C--:B------:R-:W-:Y:S01]  /*5050*/  FMUL R31, R31, R0.reuse ;  /* 0x000000001f1f7220 */ /* 0x080fe20000400000 */
[----:B------:R-:W-:Y:S01]  /*5060*/  F2FP.TF32.F32.PACK_B R73, R73 ;  /* 0x00000049ff49723e */ /* 0x000fe200024050ff */
[-C--:B------:R-:W-:Y:S01]  /*5070*/  FMUL R33, R33, R0.reuse ;  /* 0x0000000021217220 */ /* 0x080fe20000400000 */
[----:B------:R-:W-:Y:S01]  /*5080*/  F2FP.TF32.F32.PACK_B R75, R75 ;  /* 0x0000004bff4b723e */ /* 0x000fe200024050ff */
[-C--:B------:R-:W-:Y:S01]  /*5090*/  FMUL R35, R35, R0.reuse ;  /* 0x0000000023237220 */ /* 0x080fe20000400000 */
[----:B------:R-:W-:Y:S01]  /*50a0*/  ISETP.GT.AND P5, PT, R15, 0x28, PT ;  /* 0x000000280f00780c */ /* 0x000fe20003fa4270 */
[-C--:B------:R-:W-:Y:S01]  /*50b0*/  FMUL R37, R37, R0.reuse ;  /* 0x0000000025257220 */ /* 0x080fe20000400000 */
[----:B------:R-:W-:Y:S01]  /*50c0*/  F2FP.TF32.F32.PACK_B R77, R77 ;  /* 0x0000004dff4d723e */ /* 0x000fe200024050ff */
[-C--:B0-----:R-:W-:Y:S01]  /*50d0*/  FMUL R11, R68, R0.reuse ;  /* 0x00000000440b7220 */ /* 0x081fe20000400000 */
[----:B------:R-:W-:Y:S01]  /*50e0*/  F2FP.TF32.F32.PACK_B R79, R79 ;  /* 0x0000004fff4f723e */ /* 0x000fe200024050ff */
[----:B------:R-:W-:Y:S01]  /*50f0*/  @P0 STG.E desc[UR14][R2.64+0x44], R65 ;  /* 0x0000444102000986 */ /* 0x000fe2000c10190e */
[C---:B------:R-:W-:Y:S01]  /*5100*/  ISETP.GT.AND P0, PT, R16.reuse, 0x8, P3 ;  /* 0x000000081000780c */ /* 0x040fe20001f04270 */
[-C--:B------:R-:W-:Y:S01]  /*5110*/  FMUL R39, R39, R0.reuse ;  /* 0x0000000027277220 */ /* 0x080fe20000400000 */
[----:B------:R-:W-:Y:S01]  /*5120*/  F2FP.TF32.F32.PACK_B R11, R11 ;  /* 0x0000000bff0b723e */ /* 0x000fe200024050ff */
[-C--:B------:R-:W-:Y:S01]  /*5130*/  FMUL R41, R41, R0.reuse ;  /* 0x0000000029297220 */ /* 0x080fe20000400000 */
[----:B------:R-:W-:Y:S01]  /*5140*/  ISETP.GT.AND P3, PT, R15, 0x29, PT ;  /* 0x000000290f00780c */ /* 0x000fe20003f64270 */
[-C--:B------:R-:W-:Y:S01]  /*5150*/  FMUL R43, R43, R0.reuse ;  /* 0x000000002b2b7220 */ /* 0x080fe20000400000 */
[----:B------:R-:W-:Y:S01]  /*5160*/  ISETP.GT.AND P4, PT, R15, 0x31, PT ;  /* 0x000000310f00780c */ /* 0x000fe20003f84270 */
[-C--:B------:R-:W-:Y:S01]  /*5170*/  FMUL R45, R45, R0.reuse ;  /* 0x000000002d2d7220 */ /* 0x080fe20000400000 */
[----:B------:R-:W-:Y:S01]  /*5180*/  F2FP.TF32.F32.PACK_B R81, R81 ;  /* 0x00000051ff51723e */ /* 0x000fe200024050ff */
[-C--:B------:R-:W-:Y:S01]  /*5190*/  FMUL R47, R47, R0.reuse ;  /* 0x000000002f2f7220 */ /* 0x080fe20000400000 */
[----:B------:R-:W-:Y:S01]  /*51a0*/  F2FP.TF32.F32.PACK_B R83, R83 ;  /* 0x00000053ff53723e */ /* 0x000fe200024050ff */
[-C--:B------:R-:W-:Y:S01]  /*51b0*/  FMUL R49, R49, R0.reuse ;  /* 0x0000000031317220 */ /* 0x080fe20000400000 */
[----:B------:R-:W-:Y:S01]  /*51c0*/  F2FP.TF32.F32.PACK_B R19, R19 ;  /* 0x00000013ff13723e */ /* 0x000fe200024050ff */
[----:B------:R0:W-:Y:S01]  /*51d0*/  @P0 STG.E desc[UR14][R4.64+0x40], R13 ;  /* 0x0000400d04000986 */ /* 0x0001e2000c10190e */
[----:B------:R-:W-:Y:S01]  /*51e0*/  ISETP.GT.AND P0, PT, R16, 0x8, P2 ;  /* 0x000000081000780c */ /* 0x000fe20001704270 */
[-C--:B------:R-:W-:Y:S01]  /*51f0*/  FMUL R51, R51, R0.reuse ;  /* 0x0000000033337220 */ /* 0x080fe20000400000 */
[----:B------:R-:W-:Y:S01]  /*5200*/  ISETP.GT.AND P2, PT, R15, 0x18, PT ;  /* 0x000000180f00780c */ /* 0x000fe20003f44270 */
[----:B------:R-:W-:Y:S01]  /*5210*/  FMUL R53, R53, R0 ;  /* 0x0000000035357220 */ /* 0x000fe20000400000 */
[----:B------:R-:W-:-:S02]  /*5220*/  P2R R14, PR, RZ, 0x20 ;  /* 0x00000020ff0e7803 */ /* 0x000fc40000000000 */
[----:B------:R-:W-:Y:S02]  /*5230*/  P2R R12, PR, RZ, 0x8 ;  /* 0x00000008ff0c7803 */ /* 0x000fe40000000000 */
[----:B------:R-:W-:Y:S02]  /*5240*/  F2FP.TF32.F32.PACK_B R85, R85 ;  /* 0x00000055ff55723e */ /* 0x000fe400024050ff */
[----:B------:R-:W-:Y:S01]  /*5250*/  F2FP.TF32.F32.PACK_B R87, R87 ;  /* 0x00000057ff57723e */ /* 0x000fe200024050ff */
[----:B0-----:R-:W-:Y:S01]  /*5260*/  FMUL R13, R70, R0 ;  /* 0x00000000460d7220 */ /* 0x001fe20000400000 */
[----:B------:R-:W-:Y:S01]  /*5270*/  F2FP.TF32.F32.PACK_B R25, R25 ;  /* 0x00000019ff19723e */ /* 0x000fe200024050ff */
[----:B------:R-:W-:Y:S01]  /*5280*/  @P0 STG.E desc[UR14][R4.64+0x44], R67 ;  /* 0x0000444304000986 */ /* 0x000fe2000c10190e */
[----:B------:R-:W-:Y:S02]  /*5290*/  ISETP.GT.AND P0, PT, R16, RZ, P2 ;  /* 0x000000ff1000720c */ /* 0x000fe40001704270 */
[----:B------:R-:W-:-:S02]  /*52a0*/  F2FP.TF32.F32.PACK_B R13, R13 ;  /* 0x0000000dff0d723e */ /* 0x000fc400024050ff */
[----:B------:R-:W-:Y:S02]  /*52b0*/  F2FP.TF32.F32.PACK_B R27, R27 ;  /* 0x0000001bff1b723e */ /* 0x000fe400024050ff */
[----:B------:R-:W-:Y:S02]  /*52c0*/  F2FP.TF32.F32.PACK_B R29, R29 ;  /* 0x0000001dff1d723e */ /* 0x000fe400024050ff */
[----:B------:R-:W-:Y:S02]  /*52d0*/  F2FP.TF32.F32.PACK_B R31, R31 ;  /* 0x0000001fff1f723e */ /* 0x000fe400024050ff */
[----:B------:R-:W-:Y:S02]  /*52e0*/  F2FP.TF32.F32.PACK_B R33, R33 ;  /* 0x00000021ff21723e */ /* 0x000fe400024050ff */
[----:B------:R-:W-:Y:S01]  /*52f0*/  F2FP.TF32.F32.PACK_B R35, R35 ;  /* 0x00000023ff23723e */ /* 0x000fe200024050ff */
[----:B------:R0:W-:Y:S01]  /*5300*/  @P0 STG.E desc[UR14][R2.64+0x60], R11 ;  /* 0x0000600b02000986 */ /* 0x0001e2000c10190e */
[----:B------:R-:W-:-:S02]  /*5310*/  ISETP.GT.AND P0, PT, R16, RZ, P1 ;  /* 0x000000ff1000720c */ /* 0x000fc40000f04270 */
[----:B------:R-:W-:Y:S02]  /*5320*/  F2FP.TF32.F32.PACK_B R37, R37 ;  /* 0x00000025ff25723e */ /* 0x000fe400024050ff */
[----:B------:R-:W-:Y:S02]  /*5330*/  F2FP.TF32.F32.PACK_B R39, R39 ;  /* 0x00000027ff27723e */ /* 0x000fe400024050ff */
[----:B------:R-:W-:Y:S02]  /*5340*/  F2FP.TF32.F32.PACK_B R41, R41 ;  /* 0x00000029ff29723e */ /* 0x000fe400024050ff */
[----:B------:R-:W-:Y:S02]  /*5350*/  F2FP.TF32.F32.PACK_B R43, R43 ;  /* 0x0000002bff2b723e */ /* 0x000fe400024050ff */
[----:B------:R-:W-:Y:S01]  /*5360*/  F2FP.TF32.F32.PACK_B R45, R45 ;  /* 0x0000002dff2d723e */ /* 0x000fe200024050ff */
[----:B0-----:R-:W-:Y:S01]  /*5370*/  FMUL R11, R72, R0 ;  /* 0x00000000480b7220 */ /* 0x001fe20000400000 */
[----:B------:R-:W-:Y:S01]  /*5380*/  F2FP.TF32.F32.PACK_B R47, R47 ;  /* 0x0000002fff2f723e */ /* 0x000fe200024050ff */
[----:B------:R-:W-:Y:S01]  /*5390*/  @P0 STG.E desc[UR14][R2.64+0x64], R69 ;  /* 0x0000644502000986 */ /* 0x000fe2000c10190e */
[----:B------:R-:W-:-:S02]  /*53a0*/  ISETP.GT.AND P0, PT, R16, 0x8, P2 ;  /* 0x000000081000780c */ /* 0x000fc40001704270 */
[----:B------:R-:W-:Y:S02]  /*53b0*/  ISETP.GT.AND P2, PT, R15, 0x20, PT ;  /* 0x000000200f00780c */ /* 0x000fe40003f44270 */
[----:B------:R-:W-:Y:S02]  /*53c0*/  F2FP.TF32.F32.PACK_B R11, R11 ;  /* 0x0000000bff0b723e */ /* 0x000fe400024050ff */
[----:B------:R-:W-:Y:S02]  /*53d0*/  F2FP.TF32.F32.PACK_B R49, R49 ;  /* 0x00000031ff31723e */ /* 0x000fe400024050ff */
[----:B------:R-:W-:Y:S02]  /*53e0*/  F2FP.TF32.F32.PACK_B R51, R51 ;  /* 0x00000033ff33723e */ /* 0x000fe400024050ff */
[----:B------:R-:W-:-:S03]  /*53f0*/  F2FP.TF32.F32.PACK_B R53, R53 ;  /* 0x00000035ff35723e */ /* 0x000fc600024050ff */
[----:B------:R0:W-:Y:S01]  /*5400*/  @P0 STG.E desc[UR14][R4.64+0x60], R13 ;  /* 0x0000600d04000986 */ /* 0x0001e2000c10190e */
[----:B------:R-:W-:Y:S02]  /*5410*/  ISETP.GT.AND P0, PT, R16, 0x8, P1 ;  /* 0x000000081000780c */ /* 0x000fe40000f04270 */
[----:B------:R-:W-:Y:S01]  /*5420*/  ISETP.GT.AND P1, PT, R15, 0x21, PT ;  /* 0x000000210f00780c */ /* 0x000fe20003f24270 */
[----:B0-----:R-:W-:-:S10]  /*5430*/  FMUL R13, R74, R0 ;  /* 0x000000004a0d7220 */ /* 0x001fd40000400000 */
[----:B------:R-:W-:Y:S01]  /*5440*/  @P0 STG.E desc[UR14][R4.64+0x64], R71 ;  /* 0x0000644704000986 */ /* 0x000fe2000c10190e */
[----:B------:R-:W-:Y:S02]  /*5450*/  ISETP.GT.AND P0, PT, R16, RZ, P2 ;  /* 0x000000ff1000720c */ /* 0x000fe40001704270 */
[----:B------:R-:W-:-:S11]  /*5460*/  F2FP.TF32.F32.PACK_B R13, R13 ;  /* 0x0000000dff0d723e */ /* 0x000fd600024050ff */
[----:B------:R0:W-:Y:S01]  /*5470*/  @P0 STG.E desc[UR14][R2.64+0x80], R11 ;  /* 0x0000800b02000986 */ /* 0x0001e2000c10190e */
[----:B------:R-:W-:Y:S01]  /*5480*/  ISETP.GT.AND P0, PT, R16, RZ, P1 ;  /* 0x000000ff1000720c */ /* 0x000fe20000f04270 */
[----:B0-----:R-:W-:-:S12]  /*5490*/  FMUL R11, R76, R0 ;  /* 0x000000004c0b7220 */ /* 0x001fd80000400000 */
[----:B------:R-:W-:Y:S01]  /*54a0*/  @P0 STG.E desc[UR14][R2.64+0x84], R73 ;  /* 0x0000844902000986 */ /* 0x000fe2000c10190e */
[----:B------:R-:W-:Y:S02]  /*54b0*/  ISETP.GT.AND P0, PT, R16, 0x8, P2 ;  /* 0x000000081000780c */ /* 0x000fe40001704270 */
[----:B------:R-:W-:Y:S02]  /*54c0*/  F2FP.TF32.F32.PACK_B R11, R11 ;  /* 0x0000000bff0b723e */ /* 0x000fe400024050ff */
[----:B------:R-:W-:-:S09]  /*54d0*/  ISETP.GT.AND P2, PT, R15, 0x38, PT ;  /* 0x000000380f00780c */ /* 0x000fd20003f44270 */
[----:B------:R0:W-:Y:S01]  /*54e0*/  @P0 STG.E desc[UR14][R4.64+0x80], R13 ;  /* 0x0000800d04000986 */ /* 0x0001e2000c10190e */
[----:B------:R-:W-:Y:S01]  /*54f0*/  ISETP.GT.AND P0, PT, R16, 0x8, P1 ;  /* 0x000000081000780c */ /* 0x000fe20000f04270 */
[----:B0-----:R-:W-:-:S12]  /*5500*/  FMUL R13, R78, R0 ;  /* 0x000000004e0d7220 */ /* 0x001fd80000400000 */
        /* <DEDUP_REMOVED lines=8> */
[----:B------:R-:W-:-:S11]  /*5590*/  F2FP.TF32.F32.PACK_B R11, R11 ;  /* 0x0000000bff0b723e */ /* 0x000fd600024050ff */
[----:B------:R0:W-:Y:S01]  /*55a0*/  @P0 STG.E desc[UR14][R4.64+0xa0], R13 ;  /* 0x0000a00d04000986 */ /* 0x0001e2000c10190e */
[C---:B------:R-:W-:Y:S02]  /*55b0*/  ISETP.GT.AND P0, PT, R16.reuse, 0x8, P3 ;  /* 0x000000081000780c */ /* 0x040fe40001f04270 */
[----:B------:R-:W-:Y:S01]  /*55c0*/  ISETP.GT.AND P3, PT, R16, 0x8, P2 ;  /* 0x000000081000780c */ /* 0x000fe20001764270 */
[----:B0-----:R-:W-:-:S10]  /*55d0*/  FMUL R13, R82, R0 ;  /* 0x00000000520d7220 */ /* 0x001fd40000400000 */
[----:B------:R-:W-:Y:S01]  /*55e0*/  @P0 STG.E desc[UR14][R4.64+0xa4], R79 ;  /* 0x0000a44f04000986 */ /* 0x000fe2000c10190e */
[----:B------:R-:W-:Y:S02]  /*55f0*/  ISETP.GT.AND P0, PT, R15, 0x30, PT ;  /* 0x000000300f00780c */ /* 0x000fe40003f04270 */
[----:B------:R-:W-:Y:S02]  /*5600*/  F2FP.TF32.F32.PACK_B R13, R13 ;  /* 0x0000000dff0d723e */ /* 0x000fe400024050ff */
[----:B------:R-:W-:-:S13]  /*5610*/  ISETP.GT.AND P1, PT, R16, RZ, P0 ;  /* 0x000000ff1000720c */ /* 0x000fda0000724270 */
[----:B------:R-:W-:Y:S01]  /*5620*/  @P1 STG.E desc[UR14][R2.64+0xc0], R11 ;  /* 0x0000c00b02001986 */ /* 0x000fe2000c10190e */
[----:B------:R-:W-:-:S13]  /*5630*/  ISETP.GT.AND P1, PT, R16, RZ, P4 ;  /* 0x000000ff1000720c */ /* 0x000fda0002724270 */
[----:B------:R-:W-:Y:S01]  /*5640*/  @P1 STG.E desc[UR14][R2.64+0xc4], R81 ;  /* 0x0000c45102001986 */ /* 0x000fe2000c10190e */
[----:B------:R-:W-:-:S13]  /*5650*/  ISETP.GT.AND P1, PT, R16, 0x8, P0 ;  /* 0x000000081000780c */ /* 0x000fda0000724270 */
[----:B------:R0:W-:Y:S01]  /*5660*/  @P1 STG.E desc[UR14][R4.64+0xc0], R13 ;  /* 0x0000c00d04001986 */ /* 0x0001e2000c10190e */
[----:B------:R-:W-:Y:S01]  /*5670*/  ISETP.GT.AND P1, PT, R16, 0x8, P4 ;  /* 0x000000081000780c */ /* 0x000fe20002724270 */
[----:B0-----:R-:W-:-:S12]  /*5680*/  FMUL R13, R86, R0 ;  /* 0x00000000560d7220 */ /* 0x001fd80000400000 */
[----:B------:R-:W-:Y:S01]  /*5690*/  @P1 STG.E desc[UR14][R4.64+0xc4], R83 ;  /* 0x0000c45304001986 */ /* 0x000fe2000c10190e */
[----:B------:R-:W-:Y:S02]  /*56a0*/  IADD3 R10, P1, R17, R4, RZ ;  /* 0x00000004110a7210 */ /* 0x000fe40007f3e0ff */
[----:B------:R-:W-:-:S03]  /*56b0*/  F2FP.TF32.F32.PACK_B R13, R13 ;  /* 0x0000000dff0d723e */ /* 0x000fc600024050ff */
[----:B------:R-:W-:Y:S01]  /*56c0*/  IMAD.X R11, R9, 0x1, R5, P1 ;  /* 0x00000001090b7824 */ /* 0x000fe200008e0605 */
[----:B------:R-:W-:-:S13]  /*56d0*/  ISETP.GT.AND P1, PT, R16, RZ, P2 ;  /* 0x000000ff1000720c */ /* 0x000fda0001724270 */
[----:B------:R-:W-:Y:S01]  /*56e0*/  @P1 STG.E desc[UR14][R2.64+0xe0], R19 ;  /* 0x0000e01302001986 */ /* 0x000fe2000c10190e */
[----:B------:R-:W-:Y:S01]  /*56f0*/  IADD3 R8, P1, R17, R2, RZ ;  /* 0x0000000211087210 */ /* 0x000fe20007f3e0ff */
[----:B------:R-:W-:-:S04]  /*5700*/  FMUL R17, R24, R0 ;  /* 0x0000000018117220 */ /* 0x000fc80000400000 */
[----:B------:R-:W-:Y:S01]  /*5710*/  IMAD.X R9, R9, 0x1, R3, P1 ;  /* 0x0000000109097824 */ /* 0x000fe200008e0603 */
[----:B------:R-:W-:Y:S02]  /*5720*/  ISETP.GT.AND P1, PT, R15, 0x39, PT ;  /* 0x000000390f00780c */ /* 0x000fe40003f24270 */
[----:B------:R-:W-:Y:S02]  /*5730*/  F2FP.TF32.F32.PACK_B R17, R17 ;  /* 0x00000011ff11723e */ /* 0x000fe400024050ff */
[----:B------:R-:W-:-:S13]  /*5740*/  ISETP.GT.AND P5, PT, R16, RZ, P1 ;  /* 0x000000ff1000720c */ /* 0x000fda0000fa4270 */
[----:B------:R-:W-:Y:S01]  /*5750*/  @P5 STG.E desc[UR14][R2.64+0xe4], R85 ;  /* 0x0000e45502005986 */ /* 0x000fe2000c10190e */
[----:B------:R-:W-:-:S03]  /*5760*/  ISETP.GT.AND P5, PT, R15, RZ, PT ;  /* 0x000000ff0f00720c */ /* 0x000fc60003fa4270 */
[----:B------:R0:W-:Y:S01]  /*5770*/  @P3 STG.E desc[UR14][R4.64+0xe0], R13 ;  /* 0x0000e00d04003986 */ /* 0x0001e2000c10190e */
[----:B------:R-:W-:Y:S01]  /*5780*/  ISETP.GT.AND P3, PT, R16, 0x8, P1 ;  /* 0x000000081000780c */ /* 0x000fe20000f64270 */
[----:B0-----:R-:W-:-:S12]  /*5790*/  FMUL R13, R28, R0 ;  /* 0x000000001c0d7220 */ /* 0x001fd80000400000 */
[----:B------:R0:W-:Y:S01]  /*57a0*/  @P3 STG.E desc[UR14][R4.64+0xe4], R87 ;  /* 0x0000e45704003986 */ /* 0x0001e2000c10190e */
[C---:B------:R-:W-:Y:S02]  /*57b0*/  ISETP.GT.AND P3, PT, R16.reuse, 0x40, P5 ;  /* 0x000000401000780c */ /* 0x040fe40002f64270 */
[----:B------:R-:W-:Y:S02]  /*57c0*/  ISETP.GT.AND P5, PT, R16, 0x48, P5 ;  /* 0x000000481000780c */ /* 0x000fe40002fa4270 */
[----:B------:R-:W-:Y:S01]  /*57d0*/  F2FP.TF32.F32.PACK_B R13, R13 ;  /* 0x0000000dff0d723e */ /* 0x000fe200024050ff */
[----:B0-----:R-:W-:-:S08]  /*57e0*/  FMUL R5, R26, R0 ;  /* 0x000000001a057220 */ /* 0x001fd00000400000 */
[----:B------:R0:W-:Y:S01]  /*57f0*/  @P3 STG.E desc[UR14][R8.64], R17 ;  /* 0x0000001108003986 */ /* 0x0001e2000c10190e */
[C---:B------:R-:W-:Y:S02]  /*5800*/  ISETP.GT.AND P3, PT, R16.reuse, 0x40, P6 ;  /* 0x000000401000780c */ /* 0x040fe40003764270 */
[----:B------:R-:W-:Y:S02]  /*5810*/  ISETP.GT.AND P6, PT, R16, 0x48, P6 ;  /* 0x000000481000780c */ /* 0x000fe400037c4270 */
[----:B------:R-:W-:Y:S01]  /*5820*/  F2FP.TF32.F32.PACK_B R5, R5 ;  /* 0x00000005ff05723e */ /* 0x000fe200024050ff */
[----:B0-----:R-:W-:-:S08]  /*5830*/  FMUL R17, R54, R0 ;  /* 0x0000000036117220 */ /* 0x001fd00000400000 */
[----:B------:R-:W-:Y:S02]  /*5840*/  @P3 IMAD.MOV.U32 R2, RZ, RZ, R8 ;  /* 0x000000ffff023224 */ /* 0x000fe400078e0008 */
[----:B------:R-:W-:Y:S01]  /*5850*/  @P3 IMAD.MOV.U32 R3, RZ, RZ, R9 ;  /* 0x000000ffff033224 */ /* 0x000fe200078e0009 */
[----:B------:R-:W-:-:S04]  /*5860*/  F2FP.TF32.F32.PACK_B R17, R17 ;  /* 0x00000011ff11723e */ /* 0x000fc800024050ff */
[----:B------:R-:W-:Y:S01]  /*5870*/  @P3 STG.E desc[UR14][R2.64+0x4], R25 ;  /* 0x0000041902003986 */ /* 0x000fe2000c10190e */
[----:B------:R-:W-:-:S03]  /*5880*/  ISETP.NE.AND P3, PT, R12, RZ, PT ;  /* 0x000000ff0c00720c */ /* 0x000fc60003f65270 */
[----:B------:R0:W-:Y:S01]  /*5890*/  @P5 STG.E desc[UR14][R10.64], R5 ;  /* 0x000000050a005986 */ /* 0x0001e2000c10190e */
[----:B------:R-:W-:-:S03]  /*58a0*/  ISETP.NE.AND P5, PT, R14, RZ, PT ;  /* 0x000000ff0e00720c */ /* 0x000fc60003fa5270 */
[----:B------:R1:W-:Y:S01]  /*58b0*/  @P6 STG.E desc[UR14][R10.64+0x4], R27 ;  /* 0x0000041b0a006986 */ /* 0x0003e2000c10190e */
[----:B------:R-:W-:-:S04]  /*58c0*/  ISETP.GT.AND P6, PT, R15, 0x8, PT ;  /* 0x000000080f00780c */ /* 0x000fc80003fc4270 */
[----:B------:R-:W-:Y:S01]  /*58d0*/  ISETP.GT.AND P6, PT, R16, 0x40, P6 ;  /* 0x000000401000780c */ /* 0x000fe200037c4270 */
[-C--:B0-----:R-:W-:Y:S01]  /*58e0*/  FMUL R5, R30, R0.reuse ;  /* 0x000000001e057220 */ /* 0x081fe20000400000 */
[----:B-1----:R-:W-:-:S04]  /*58f0*/  FMUL R11, R32, R0 ;  /* 0x00000000200b7220 */ /* 0x002fc80000400000 */
[----:B------:R-:W-:Y:S02]  /*5900*/  F2FP.TF32.F32.PACK_B R5, R5 ;  /* 0x00000005ff05723e */ /* 0x000fe400024050ff */
[----:B------:R-:W-:-:S05]  /*5910*/  F2FP.TF32.F32.PACK_B R11, R11 ;  /* 0x0000000bff0b723e */ /* 0x000fca00024050ff */
[----:B------:R-:W-:Y:S02]  /*5920*/  @P6 IMAD.MOV.U32 R2, RZ, RZ, R8 ;  /* 0x000000ffff026224 */ /* 0x000fe400078e0008 */
[----:B------:R-:W-:-:S05]  /*5930*/  @P6 IMAD.MOV.U32 R3, RZ, RZ, R9 ;  /* 0x000000ffff036224 */ /* 0x000fca00078e0009 */
[----:B------:R0:W-:Y:S01]  /*5940*/  @P6 STG.E desc[UR14][R2.64+0x20], R13 ;  /* 0x0000200d02006986 */ /* 0x0001e2000c10190e */
[----:B------:R-:W-:-:S04]  /*5950*/  ISETP.GT.AND P6, PT, R15, 0x9, PT ;  /* 0x000000090f00780c */ /* 0x000fc80003fc4270 */
[----:B------:R-:W-:Y:S01]  /*5960*/  ISETP.GT.AND P6, PT, R16, 0x40, P6 ;  /* 0x000000401000780c */ /* 0x000fe200037c4270 */
[----:B0-----:R-:W-:-:S05]  /*5970*/  FMUL R13, R48, R0 ;  /* 0x00000000300d7220 */ /* 0x001fca0000400000 */
[----:B------:R-:W-:-:S07]  /*5980*/  F2FP.TF32.F32.PACK_B R13, R13 ;  /* 0x0000000dff0d723e */ /* 0x000fce00024050ff */
[----:B------:R-:W-:Y:S02]  /*5990*/  @P6 IMAD.MOV.U32 R2, RZ, RZ, R8 ;  /* 0x000000ffff026224 */ /* 0x000fe400078e0008 */
[----:B------:R-:W-:-:S05]  /*59a0*/  @P6 IMAD.MOV.U32 R3, RZ, RZ, R9 ;  /* 0x000000ffff036224 */ /* 0x000fca00078e0009 */
[----:B------:R-:W-:Y:S01]  /*59b0*/  @P6 STG.E desc[UR14][R2.64+0x24], R29 ;  /* 0x0000241d02006986 */ /* 0x000fe2000c10190e */
[----:B------:R-:W-:-:S04]  /*59c0*/  ISETP.GT.AND P6, PT, R15, 0x8, PT ;  /* 0x000000080f00780c */ /* 0x000fc80003fc4270 */
[----:B------:R-:W-:-:S13]  /*59d0*/  ISETP.GT.AND P6, PT, R16, 0x48, P6 ;  /* 0x000000481000780c */ /* 0x000fda00037c4270 */
[----:B------:R0:W-:Y:S01]  /*59e0*/  @P6 STG.E desc[UR14][R6.64+0x20], R5 ;  /* 0x0000200506006986 */ /* 0x0001e2000c10190e */
[----:B------:R-:W-:-:S04]  /*59f0*/  ISETP.GT.AND P6, PT, R15, 0x9, PT ;  /* 0x000000090f00780c */ /* 0x000fc80003fc4270 */
[----:B------:R-:W-:Y:S01]  /*5a00*/  ISETP.GT.AND P6, PT, R16, 0x48, P6 ;  /* 0x000000481000780c */ /* 0x000fe200037c4270 */
[----:B0-----:R-:W-:-:S05]  /*5a10*/  FMUL R5, R34, R0 ;  /* 0x0000000022057220 */ /* 0x001fca0000400000 */
[----:B------:R-:W-:-:S07]  /*5a20*/  F2FP.TF32.F32.PACK_B R5, R5 ;  /* 0x00000005ff05723e */ /* 0x000fce00024050ff */
[----:B------:R-:W-:Y:S02]  /*5a30*/  @P6 IMAD.MOV.U32 R2, RZ, RZ, R6 ;  /* 0x000000ffff026224 */ /* 0x000fe400078e0006 */
[----:B------:R-:W-:-:S05]  /*5a40*/  @P6 IMAD.MOV.U32 R3, RZ, RZ, R7 ;  /* 0x000000ffff036224 */ /* 0x000fca00078e0007 */
[----:B------:R0:W-:Y:S01]  /*5a50*/  @P6 STG.E desc[UR14][R2.64+0x24], R31 ;  /* 0x0000241f02006986 */ /* 0x0001e2000c10190e */
[----:B------:R-:W-:-:S04]  /*5a60*/  ISETP.GT.AND P6, PT, R15, 0x10, PT ;  /* 0x000000100f00780c */ /* 0x000fc80003fc4270 */
[----:B------:R-:W-:-:S13]  /*5a70*/  ISETP.GT.AND P6, PT, R16, 0x40, P6 ;  /* 0x000000401000780c */ /* 0x000fda00037c4270 */
[----:B0-----:R-:W-:Y:S02]  /*5a80*/  @P6 IMAD.MOV.U32 R2, RZ, RZ, R8 ;  /* 0x000000ffff026224 */ /* 0x001fe400078e0008 */
        /* <DEDUP_REMOVED lines=62> */
[----:B------:R-:W-:Y:S01]  /*5e70*/  ISETP.GT.AND P6, PT, R15, 0x21, PT ;  /* 0x000000210f00780c */ /* 0x000fe20003fc4270 */
[----:B------:R-:W-:-:S03]  /*5e80*/  FMUL R15, R52, R0 ;  /* 0x00000000340f7220 */ /* 0x000fc60000400000 */
[----:B------:R-:W-:Y:S02]  /*5e90*/  ISETP.GT.AND P6, PT, R16, 0x48, P6 ;  /* 0x000000481000780c */ /* 0x000fe400037c4270 */
[----:B------:R-:W-:Y:S01]  /*5ea0*/  F2FP.TF32.F32.PACK_B R15, R15 ;  /* 0x0000000fff0f723e */ /* 0x000fe200024050ff */
[----:B0-----:R-:W-:-:S05]  /*5eb0*/  FMUL R5, R46, R0 ;  /* 0x000000002e057220 */ /* 0x001fca0000400000 */
[----:B------:R-:W-:-:S05]  /*5ec0*/  F2FP.TF32.F32.PACK_B R5, R5 ;  /* 0x00000005ff05723e */ /* 0x000fca00024050ff */
[----:B------:R-:W-:Y:S02]  /*5ed0*/  @P6 IMAD.MOV.U32 R2, RZ, RZ, R6 ;  /* 0x000000ffff026224 */ /* 0x000fe400078e0006 */
[----:B------:R-:W-:-:S05]  /*5ee0*/  @P6 IMAD.MOV.U32 R3, RZ, RZ, R7 ;  /* 0x000000ffff036224 */ /* 0x000fca00078e0007 */
[----:B------:R0:W-:Y:S01]  /*5ef0*/  @P6 STG.E desc[UR14][R2.64+0x84], R43 ;  /* 0x0000842b02006986 */ /* 0x0001e2000c10190e */
[C---:B------:R-:W-:Y:S02]  /*5f00*/  ISETP.GT.AND P6, PT, R16.reuse, 0x40, P5 ;  /* 0x000000401000780c */ /* 0x040fe40002fc4270 */
[----:B------:R-:W-:-:S11]  /*5f10*/  ISETP.GT.AND P5, PT, R16, 0x48, P5 ;  /* 0x000000481000780c */ /* 0x000fd60002fa4270 */
[----:B0-----:R-:W-:Y:S02]  /*5f20*/  @P6 IMAD.MOV.U32 R2, RZ, RZ, R8 ;  /* 0x000000ffff026224 */ /* 0x001fe400078e0008 */
[----:B------:R-:W-:-:S05]  /*5f30*/  @P6 IMAD.MOV.U32 R3, RZ, RZ, R9 ;  /* 0x000000ffff036224 */ /* 0x000fca00078e0009 */
[----:B------:R0:W-:Y:S01]  /*5f40*/  @P6 STG.E desc[UR14][R2.64+0xa0], R11 ;  /* 0x0000a00b02006986 */ /* 0x0001e2000c10190e */
[C---:B------:R-:W-:Y:S02]  /*5f50*/  ISETP.GT.AND P6, PT, R16.reuse, 0x40, P3 ;  /* 0x000000401000780c */ /* 0x040fe40001fc4270 */
[----:B------:R-:W-:Y:S01]  /*5f60*/  ISETP.GT.AND P3, PT, R16, 0x48, P3 ;  /* 0x000000481000780c */ /* 0x000fe20001f64270 */
[-C--:B0-----:R-:W-:Y:S01]  /*5f70*/  FMUL R11, R50, R0.reuse ;  /* 0x00000000320b7220 */ /* 0x081fe20000400000 */
[----:B------:R-:W-:-:S09]  /*5f80*/  FMUL R0, R55, R0 ;  /* 0x0000000037007220 */ /* 0x000fd20000400000 */
[----:B------:R-:W-:Y:S02]  /*5f90*/  @P6 IMAD.MOV.U32 R2, RZ, RZ, R8 ;  /* 0x000000ffff026224 */ /* 0x000fe400078e0008 */
[----:B------:R-:W-:Y:S01]  /*5fa0*/  @P6 IMAD.MOV.U32 R3, RZ, RZ, R9 ;  /* 0x000000ffff036224 */ /* 0x000fe200078e0009 */
[----:B------:R-:W-:-:S04]  /*5fb0*/  F2FP.TF32.F32.PACK_B R11, R11 ;  /* 0x0000000bff0b723e */ /* 0x000fc800024050ff */
[----:B------:R0:W-:Y:S01]  /*5fc0*/  @P6 STG.E desc[UR14][R2.64+0xa4], R45 ;  /* 0x0000a42d02006986 */ /* 0x0001e2000c10190e */
[C---:B------:R-:W-:Y:S02]  /*5fd0*/  ISETP.GT.AND P6, PT, R16.reuse, 0x40, P0 ;  /* 0x000000401000780c */ /* 0x040fe400007c4270 */
[----:B------:R-:W-:Y:S01]  /*5fe0*/  ISETP.GT.AND P0, PT, R16, 0x48, P0 ;  /* 0x000000481000780c */ /* 0x000fe20000704270 */
[----:B0-----:R-:W-:Y:S02]  /*5ff0*/  @P5 IMAD.MOV.U32 R2, RZ, RZ, R6 ;  /* 0x000000ffff025224 */ /* 0x001fe400078e0006 */
[----:B------:R-:W-:-:S05]  /*6000*/  @P5 IMAD.MOV.U32 R3, RZ, RZ, R7 ;  /* 0x000000ffff035224 */ /* 0x000fca00078e0007 */
        /* <DEDUP_REMOVED lines=15> */
[----:B------:R0:W-:Y:S02]  /*6100*/  @P5 STG.E desc[UR14][R2.64+0xc4], R49 ;  /* 0x0000c43102005986 */ /* 0x0001e4000c10190e */
        /* <DEDUP_REMOVED lines=8> */
[----:B------:R0:W-:Y:S04]  /*6190*/  @P6 STG.E desc[UR14][R2.64+0xe0], R15 ;  /* 0x0000e00f02006986 */ /* 0x0001e8000c10190e */
[----:B------:R1:W-:Y:S01]  /*61a0*/  @P3 STG.E desc[UR14][R8.64+0xe4], R53 ;  /* 0x0000e43508003986 */ /* 0x0003e2000c10190e */
[----:B0-----:R-:W-:Y:S02]  /*61b0*/  @P2 IMAD.MOV.U32 R2, RZ, RZ, R6 ;  /* 0x000000ffff022224 */ /* 0x001fe400078e0006 */
[----:B------:R-:W-:-:S05]  /*61c0*/  @P2 IMAD.MOV.U32 R3, RZ, RZ, R7 ;  /* 0x000000ffff032224 */ /* 0x000fca00078e0007 */
[----:B------:R1:W-:Y:S01]  /*61d0*/  @P2 STG.E desc[UR14][R2.64+0xe0], R17 ;  /* 0x0000e01102002986 */ /* 0x0003e2000c10190e */
[----:B------:R-:W-:Y:S05]  /*61e0*/  @!P1 EXIT ;  /* 0x000000000000994d */ /* 0x000fea0003800000 */
[----:B-1----:R-:W-:-:S05]  /*61f0*/  F2FP.TF32.F32.PACK_B R3, R0 ;  /* 0x00000000ff03723e */ /* 0x002fca00024050ff */
[----:B------:R-:W-:Y:S01]  /*6200*/  STG.E desc[UR14][R6.64+0xe4], R3 ;  /* 0x0000e40306007986 */ /* 0x000fe2000c10190e */
[----:B------:R-:W-:Y:S05]  /*6210*/  EXIT ;  /* 0x000000000000794d */ /* 0x000fea0003800000 */
.L_x_9:
[----:B------:R-:W-:-:S13]  /*6220*/  ISETP.NE.AND P0, PT, R6, RZ, PT ;  /* 0x000000ff0600720c */ /* 0x000fda0003f05270 */
[----:B------:R-:W-:Y:S05]  /*6230*/  @P0 EXIT ;  /* 0x000000000000094d */ /* 0x000fea0003800000 */
[----:B------:R-:W-:-:S13]  /*6240*/  ELECT P0, URZ, PT ;  /* 0x00000000003f782f */ /* 0x000fda0003800000 */
[----:B------:R-:W-:Y:S05]  /*6250*/  @!P0 BRA `(.L_x_144) ;  /* 0x0000004800788947 */ /* 0x000fea0003800000 */
[----:B------:R-:W-:Y:S02]  /*6260*/  ISETP.GE.AND P0, PT, R3, 0x1, PT ;  /* 0x000000010300780c */ /* 0x000fe40003f06270 */
[----:B------:R-:W-:-:S04]  /*6270*/  SHF.R.S32.HI R7, RZ, 0x1f, R8 ;  /* 0x0000001fff077819 */ /* 0x000fc80000011408 */
[----:B------:R-:W-:-:S07]  /*6280*/  LEA.HI R7, R7, R8, RZ, 0x7 ;  /* 0x0000000807077211 */ /* 0x000fce00078f38ff */
[----:B------:R-:W-:Y:S05]  /*6290*/  @!P0 BRA `(.L_x_144) ;  /* 0x0000004800688947 */ /* 0x000fea0003800000 */
[----:B------:R-:W-:Y:S01]  /*62a0*/  LOP3.LUT R7, R7, 0xffffff80, RZ, 0xc0, !PT ;  /* 0xffffff8007077812 */ /* 0x000fe200078ec0ff */
[----:B------:R-:W-:Y:S01]  /*62b0*/  IMAD.SHL.U32 R16, R4, 0x80, RZ ;  /* 0x0000008004107824 */ /* 0x000fe200078e00ff */
[----:B------:R-:W-:Y:S01]  /*62c0*/  LOP3.LUT P0, RZ, R8, 0x1f, RZ, 0xc0, !PT ;  /* 0x0000001f08ff7812 */ /* 0x000fe2000780c0ff */
[----:B------:R-:W-:Y:S01]  /*62d0*/  IMAD.SHL.U32 R17, R5, 0x40, RZ ;  /* 0x0000004005117824 */ /* 0x000fe200078e00ff */
[----:B------:R-:W-:Y:S01]  /*62e0*/  LOP3.LUT R48, R2, 0x2, RZ, 0xfc, !PT ;  /* 0x0000000202307812 */ /* 0x000fe200078efcff */
[----:B------:R-:W-:Y:S01]  /*62f0*/  IMAD.IADD R7, R8, 0x1, -R7 ;  /* 0x0000000108077824 */ /* 0x000fe200078e0a07 */
[----:B------:R-:W-:Y:S01]  /*6300*/  CS2R R8, SRZ ;  /* 0x0000000000087805 */ /* 0x000fe2000001ff00 */
[----:B-----5:R-:W-:Y:S02]  /*6310*/  IMAD.MOV.U32 R0, RZ, RZ, RZ ;  /* 0x000000ffff007224 */ /* 0x020fe400078e00ff */
[----:B------:R-:W-:Y:S01]  /*6320*/  IMAD.MOV.U32 R6, RZ, RZ, 0x1 ;  /* 0x00000001ff067424 */ /* 0x000fe200078e00ff */
[C---:B------:R-:W-:Y:S01]  /*6330*/  ISETP.NE.AND P1, PT, R7.reuse, RZ, PT ;  /* 0x000000ff0700720c */ /* 0x040fe20003f25270 */
[----:B------:R-:W-:Y:S01]  /*6340*/  IMAD.MOV.U32 R11, RZ, RZ, RZ ;  /* 0x000000ffff0b7224 */ /* 0x000fe200078e00ff */
[----:B------:R-:W-:Y:S01]  /*6350*/  ISETP.NE.OR P0, PT, R7, RZ, !P0 ;  /* 0x000000ff0700720c */ /* 0x000fe20004705670 */
[----:B------:R-:W-:-:S02]  /*6360*/  IMAD.MOV.U32 R7, RZ, RZ, R3 ;  /* 0x000000ffff077224 */ /* 0x000fc400078e0003 */
[----:B------:R-:W-:Y:S02]  /*6370*/  IMAD.MOV.U32 R4, RZ, RZ, RZ ;  /* 0x000000ffff047224 */ /* 0x000fe400078e00ff */
[C---:B------:R-:W-:Y:S02]  /*6380*/  VIADD R26, R16.reuse, 0x8 ;  /* 0x00000008101a7836 */ /* 0x040fe40000000000 */
[C---:B------:R-:W-:Y:S02]  /*6390*/  VIADD R27, R16.reuse, 0x10 ;  /* 0x00000010101b7836 */ /* 0x040fe40000000000 */
[C---:B------:R-:W-:Y:S02]  /*63a0*/  VIADD R28, R16.reuse, 0x18 ;  /* 0x00000018101c7836 */ /* 0x040fe40000000000 */
[C---:B------:R-:W-:Y:S02]  /*63b0*/  VIADD R29, R16.reuse, 0x20 ;  /* 0x00000020101d7836 */ /* 0x040fe40000000000 */
[----:B------:R-:W-:-:S02]  /*63c0*/  VIADD R30, R16, 0x28 ;  /* 0x00000028101e7836 */ /* 0x000fc40000000000 */
[C---:B------:R-:W-:Y:S02]  /*63d0*/  VIADD R31, R16.reuse, 0x30 ;  /* 0x00000030101f7836 */ /* 0x040fe40000000000 */
        /* <DEDUP_REMOVED lines=8> */
[----:B------:R-:W-:Y:S02]  /*6460*/  VIADD R40, R16, 0x78 ;  /* 0x0000007810287836 */ /* 0x000fe40000000000 */
[C---:B------:R-:W-:Y:S02]  /*6470*/  VIADD R41, R17.reuse, 0x8 ;  /* 0x0000000811297836 */ /* 0x040fe40000000000 */
[----:B------:R-:W-:-:S02]  /*6480*/  VIADD R42, R17, 0x10 ;  /* 0x00000010112a7836 */ /* 0x000fc40000000000 */
[C---:B------:R-:W-:Y:S02]  /*6490*/  VIADD R43, R17.reuse, 0x18 ;  /* 0x00000018112b7836 */ /* 0x040fe40000000000 */
[C---:B------:R-:W-:Y:S02]  /*64a0*/  VIADD R44, R17.reuse, 0x20 ;  /* 0x00000020112c7836 */ /* 0x040fe40000000000 */
[C---:B------:R-:W-:Y:S02]  /*64b0*/  VIADD R45, R17.reuse, 0x28 ;  /* 0x00000028112d7836 */ /* 0x040fe40000000000 */
[C---:B------:R-:W-:Y:S02]  /*64c0*/  VIADD R46, R17.reuse, 0x30 ;  /* 0x00000030112e7836 */ /* 0x040fe40000000000 */
[----:B------:R-:W-:-:S07]  /*64d0*/  VIADD R47, R17, 0x38 ;  /* 0x00000038112f7836 */ /* 0x000fce0000000000 */
.L_x_148:
[----:B------:R-:W0:Y:S01]  /*64e0*/  S2R R10, SR_CgaCtaId ;  /* 0x00000000000a7919 */ /* 0x000e220000008800 */
[----:B------:R-:W-:-:S04]  /*64f0*/  MOV R5, 0x400 ;  /* 0x0000040000057802 */ /* 0x000fc80000000f00 */
[----:B0-----:R-:W-:Y:S02]  /*6500*/  LEA R19, R10, R5, 0x18 ;  /* 0x000000050a137211 */ /* 0x001fe400078ec0ff */
[----:B------:R-:W-:-:S03]  /*6510*/  SHF.L.U32 R5, R6, 0x1f, RZ ;  /* 0x0000001f06057819 */ /* 0x000fc600000006ff */
[----:B------:R-:W-:-:S07]  /*6520*/  IMAD R10, R0, 0x8, R19 ;  /* 0x00000008000a7824 */ /* 0x000fce00078e0213 */
.L_x_145:
[----:B0-----:R0:W1:Y:S02]  /*6530*/  SYNCS.PHASECHK.TRANS64.TRYWAIT P2, [R10+URZ+0x30020], R5 ;  /* 0x030020050a0075a7 */ /* 0x001064000804017f */
[----:B-1----:R-:W-:Y:S05]  /*6540*/  @!P2 NANOSLEEP.SYNCS 0x989680 ;  /* 0x009896800000a95d */ /* 0x002fea0003900000 */
[----:B------:R-:W1:Y:S02]  /*6550*/  @!P2 SYNCS.PHASECHK.TRANS64 P2, [R10+URZ+0x30020], R5 ;  /* 0x030020050a00a5a7 */ /* 0x000e64000804007f */
[----:B-1----:R-:W-:Y:S05]  /*6560*/  @!P2 BRA `(.L_x_145) ;  /* 0xfffffffc00f0a947 */ /* 0x002fea000383ffff */
[----:B0-----:R-:W0:Y:S02]  /*6570*/  @!P1 LDC R5, c[0x0][0x580] ;  /* 0x00016000ff059b82 */ /* 0x001e240000000800 */
[----:B0-----:R0:W-:Y:S02]  /*6580*/  @!P1 SYNCS.ARRIVE.TRANS64 RZ, [R10+URZ+0x30000], R5 ;  /* 0x030000050aff99a7 */ /* 0x0011e4000800003f */
[----:B0-----:R-:W-:-:S04]  /*6590*/  PRMT R5, R48, 0x9910, RZ ;  /* 0x0000991030057816 */ /* 0x001fc800000000ff */
[----:B------:R-:W-:-:S13]  /*65a0*/  ISETP.NE.AND P2, PT, R5, 0x2, PT ;  /* 0x000000020500780c */ /* 0x000fda0003f45270 */
[----:B------:R-:W-:Y:S05]  /*65b0*/  @P2 BRA `(.L_x_146) ;  /* 0x0000000000042947 */ /* 0x000fea0003800000 */
[----:B------:R-:W-:Y:S01]  /*65c0*/  BPT.TRAP 0x1 ;  /* 0x000000040000795c */ /* 0x000fe20000300000 */
.L_x_146:
[----:B------:R-:W-:Y:S05]  /*65d0*/  @P0 BRA `(.L_x_147) ;  /* 0x0000000000040947 */ /* 0x000fea0003800000 */
[----:B------:R-:W-:Y:S01]  /*65e0*/  BPT.TRAP 0x1 ;  /* 0x000000040000795c */ /* 0x000fe20000300000 */
.L_x_147:
[----:B------:R-:W-:Y:S01]  /*65f0*/  ULDC UR15, c[0x0][0x380] ;  /* 0x0000e000000f7ab9 */ /* 0x000fe20000000800 */
[----:B------:R-:W-:Y:S01]  /*6600*/  R2UR UR52, R27 ;  /* 0x000000001b3472ca */ /* 0x000fe200000e0000 */
[----:B------:R-:W-:Y:S01]  /*6610*/  UISETP.NE.AND UP1, UPT, UR15, 0x1, UPT ;  /* 0x000000010f00788c */ /* 0x000fe2000bf25270 */
[----:B------:R-:W-:Y:S01]  /*6620*/  R2UR UR48, R16 ;  /* 0x00000000103072ca */ /* 0x000fe200000e0000 */
[----:B------:R-:W-:Y:S01]  /*6630*/  ULDC UR31, c[0x0][0x38c] ;  /* 0x0000e300001f7ab9 */ /* 0x000fe20000000800 */
[----:B------:R-:W-:Y:S01]  /*6640*/  R2UR UR49, R26 ;  /* 0x000000001a3172ca */ /* 0x000fe200000e0000 */
[----:B------:R-:W-:Y:S01]  /*6650*/  UISETP.NE.AND UP2, UPT, UR31, 0x1, UPT ;  /* 0x000000011f00788c */ /* 0x000fe2000bf45270 */
[----:B------:R-:W-:Y:S01]  /*6660*/  R2UR UR54, R30 ;  /* 0x000000001e3672ca */ /* 0x000fe200000e0000 */
[----:B------:R-:W0:Y:S01]  /*6670*/  LDC.64 R12, c[0x0][0x3f8] ;  /* 0x0000fe00ff0c7b82 */ /* 0x000e220000000a00 */
[----:B------:R-:W-:Y:S01]  /*6680*/  R2UR UR51, R28 ;  /* 0x000000001c3372ca */ /* 0x000fe200000e0000 */
[----:B------:R-:W-:Y:S01]  /*6690*/  ULDC.64 UR60, c[0x0][0x3c8] ;  /* 0x0000f200003c7ab9 */ /* 0x000fe20000000a00 */
[----:B------:R-:W-:Y:S01]  /*66a0*/  R2UR UR55, R29 ;  /* 0x000000001d3772ca */ /* 0x000fe200000e0000 */
[----:B------:R-:W-:Y:S01]  /*66b0*/  ULDC.64 UR42, c[0x0][0x198] ;  /* 0x00006600002a7ab9 */ /* 0x000fe20000000a00 */
[----:B------:R-:W-:Y:S01]  /*66c0*/  @UP1 ULDC UR16, c[0x0][0x384] ;  /* 0x0000e10000101ab9 */ /* 0x000fe20000000800 */
[----:B------:R-:W-:Y:S01]  /*66d0*/  @UP1 ULDC UR10, c[0x0][0x384] ;  /* 0x0000e100000a1ab9 */ /* 0x000fe20000000800 */
[----:B------:R-:W-:Y:S01]  /*66e0*/  UIMAD.WIDE.U32 UR16, UR52, UR16, URZ ;  /* 0x00000010341072a5 */ /* 0x000fe2000f8e003f */
[----:B------:R-:W-:Y:S01]  /*66f0*/  R2UR UR56, R32 ;  /* 0x00000000203872ca */ /* 0x000fe200000e0000 */
[----:B------:R-:W-:Y:S01]  /*6700*/  @UP1 ULDC UR21, c[0x0][0x388] ;  /* 0x0000e20000151ab9 */ /* 0x000fe20000000800 */
[----:B------:R-:W-:Y:S01]  /*6710*/  UMOV UR26, UR52 ;  /* 0x00000034001a7c82 */ /* 0x000fe20008000000 */
[----:B------:R-:W-:Y:S01]  /*6720*/  UIMAD.WIDE.U32 UR10, UR48, UR10, URZ ;  /* 0x0000000a300a72a5 */ /* 0x000fe2000f8e003f */
[----:B------:R-:W-:Y:S01]  /*6730*/  R2UR UR53, R31 ;  /* 0x000000001f3572ca */ /* 0x000fe200000e0000 */
[----:B------:R-:W-:Y:S01]  /*6740*/  @UP1 USHF.R.U32.HI UR26, URZ, UR21, UR17 ;  /* 0x000000153f1a1299 */ /* 0x000fe20008011611 */
[----:B---34-:R-:W1:Y:S01]  /*6750*/  LDC.64 R14, c[0x0][0x3d0] ;  /* 0x0000f400ff0e7b82 */ /* 0x018e620000000a00 */
[----:B------:R-:W-:Y:S01]  /*6760*/  @UP1 ULDC UR14, c[0x0][0x388] ;  /* 0x0000e200000e1ab9 */ /* 0x000fe20000000800 */
[----:B------:R-:W-:Y:S01]  /*6770*/  UMOV UR19, UR48 ;  /* 0x0000003000137c82 */ /* 0x000fe20008000000 */
[----:B------:R-:W-:Y:S01]  /*6780*/  @UP1 ULDC UR12, c[0x0][0x384] ;  /* 0x0000e100000c1ab9 */ /* 0x000fe20000000800 */
[----:B------:R-:W-:Y:S01]  /*6790*/  @UP2 ULDC.64 UR4, c[0x0][0x390] ;  /* 0x0000e40000042ab9 */ /* 0x000fe20000000a00 */
[----:B------:R-:W-:Y:S01]  /*67a0*/  @UP1 USHF.R.U32.HI UR19, URZ, UR14, UR11 ;  /* 0x0000000e3f131299 */ /* 0x000fe2000801160b */
[----:B------:R-:W-:Y:S01]  /*67b0*/  R2UR UR24, R33 ;  /* 0x00000000211872ca */ /* 0x000fe200000e0000 */
[----:B------:R-:W-:Y:S01]  /*67c0*/  UIMAD.WIDE.U32 UR12, UR49, UR12, URZ ;  /* 0x0000000c310c72a5 */ /* 0x000fe2000f8e003f */
[----:B------:R-:W-:Y:S01]  /*67d0*/  R2UR UR39, R16 ;  /* 0x00000000102772ca */ /* 0x000fe200000e0000 */
[----:B------:R-:W-:Y:S01]  /*67e0*/  UIMAD.WIDE.U32 UR22, UR26, UR4, URZ ;  /* 0x000000041a1672a5 */ /* 0x000fe2000f8e003f */
[----:B0-----:R-:W-:Y:S01]  /*67f0*/  IMAD R5, R11, UR61, R12 ;  /* 0x0000003d0b057c24 */ /* 0x001fe2000f8e020c */
[----:B------:R-:W-:Y:S01]  /*6800*/  @UP2 ULDC.64 UR8, c[0x0][0x390] ;  /* 0x0000e40000082ab9 */ /* 0x000fe20000000a00 */
[----:B------:R-:W-:Y:S01]  /*6810*/  @UP1 ULDC UR18, c[0x0][0x388] ;  /* 0x0000e20000121ab9 */ /* 0x000fe20000000800 */
[----:B------:R-:W-:Y:S01]  /*6820*/  UMOV UR20, UR49 ;  /* 0x0000003100147c82 */ /* 0x000fe20008000000 */
[----:B------:R-:W-:Y:S01]  /*6830*/  UIMAD.WIDE.U32 UR10, UR19, UR8, URZ ;  /* 0x00000008130a72a5 */ /* 0x000fe2000f8e003f */
[----:B------:R-:W-:Y:S01]  /*6840*/  R2UR UR25, R26 ;  /* 0x000000001a1972ca */ /* 0x000fe200000e0000 */
[----:B------:R-:W-:Y:S01]  /*6850*/  @UP1 USHF.R.U32.HI UR20, URZ, UR18, UR13 ;  /* 0x000000123f141299 */ /* 0x000fe2000801160d */
[----:B------:R-:W-:Y:S01]  /*6860*/  R2UR UR57, R34 ;  /* 0x00000000223972ca */ /* 0x000fe200000e0000 */
[----:B------:R-:W-:Y:S01]  /*6870*/  @UP2 ULDC.64 UR6, c[0x0][0x390] ;  /* 0x0000e40000062ab9 */ /* 0x000fe20000000a00 */
[----:B------:R-:W-:Y:S01]  /*6880*/  UMOV UR30, UR26 ;  /* 0x0000001a001e7c82 */ /* 0x000fe20008000000 */
[----:B------:R-:W-:Y:S01]  /*6890*/  @UP1 ULDC UR22, c[0x0][0x384] ;  /* 0x0000e10000161ab9 */ /* 0x000fe20000000800 */
[----:B------:R-:W-:Y:S01]  /*68a0*/  UIMAD.WIDE.U32 UR12, UR20, UR6, URZ ;  /* 0x00000006140c72a5 */ /* 0x000fe2000f8e003f */
[----:B------:R-:W-:Y:S01]  /*68b0*/  R2UR UR47, R35 ;  /* 0x00000000232f72ca */ /* 0x000fe200000e0000 */
[----:B------:R-:W-:Y:S01]  /*68c0*/  @UP2 USHF.R.U32.HI UR30, URZ, UR5, UR23 ;  /* 0x000000053f1e2299 */ /* 0x000fe20008011617 */
[----:B-1----:R-:W-:Y:S01]  /*68d0*/  IMAD R14, R9, R14, R13 ;  /* 0x0000000e090e7224 */ /* 0x002fe200078e020d */
[----:B------:R-:W-:Y:S01]  /*68e0*/  UIMAD.WIDE.U32 UR22, UR54, UR22, URZ ;  /* 0x00000016361672a5 */ /* 0x000fe2000f8e003f */
[----:B------:R-:W-:Y:S01]  /*68f0*/  R2UR UR61, R27 ;  /* 0x000000001b3d72ca */ /* 0x000fe200000e0000 */
[----:B------:R-:W-:Y:S01]  /*6900*/  UMOV UR18, UR19 ;  /* 0x0000001300127c82 */ /* 0x000fe20008000000 */
[----:B------:R-:W-:Y:S01]  /*6910*/  @UP1 ULDC UR10, c[0x0][0x384] ;  /* 0x0000e100000a1ab9 */ /* 0x000fe20000000800 */
[----:B------:R-:W-:Y:S01]  /*6920*/  @UP2 USHF.R.U32.HI UR18, URZ, UR9, UR11 ;  /* 0x000000093f122299 */ /* 0x000fe2000801160b */
[----:B------:R-:W-:Y:S01]  /*6930*/  IMAD.U32 R5, R14, 0x20, R5 ;  /* 0x000000200e057824 */ /* 0x000fe200078e0005 */
[----:B------:R-:W-:Y:S01]  /*6940*/  @UP1 ULDC UR21, c[0x0][0x388] ;  /* 0x0000e20000151ab9 */ /* 0x000fe20000000800 */
[----:B------:R-:W-:Y:S01]  /*6950*/  UMOV UR34, UR54 ;  /* 0x0000003600227c82 */ /* 0x000fe20008000000 */
[----:B------:R-:W-:Y:S01]  /*6960*/  UIMAD.WIDE.U32 UR10, UR51, UR10, URZ ;  /* 0x0000000a330a72a5 */ /* 0x000fe2000f8e003f */
[----:B------:R-:W-:Y:S01]  /*6970*/  VIADD R13, R11, 0x1 ;  /* 0x000000010b0d7836 */ /* 0x000fe20000000000 */
[----:B------:R-:W-:Y:S01]  /*6980*/  @UP1 USHF.R.U32.HI UR34, URZ, UR21, UR23 ;  /* 0x000000153f221299 */ /* 0x000fe20008011617 */
[----:B------:R-:W-:Y:S01]  /*6990*/  VIADD R12, R9, 0x1 ;  /* 0x00000001090c7836 */ /* 0x000fe20000000000 */
[----:B------:R-:W-:Y:S01]  /*69a0*/  @UP1 ULDC UR14, c[0x0][0x388] ;  /* 0x0000e200000e1ab9 */ /* 0x000fe20000000800 */
[----:B------:R-:W-:Y:S01]  /*69b0*/  UMOV UR17, UR20 ;  /* 0x0000001400117c82 */ /* 0x000fe20008000000 */
[----:B------:R-:W-:Y:S01]  /*69c0*/  UMOV UR27, UR51 ;  /* 0x00000033001b7c82 */ /* 0x000fe20008000000 */
[----:B------:R-:W-:Y:S01]  /*69d0*/  @UP1 ULDC UR12, c[0x0][0x384] ;  /* 0x0000e100000c1ab9 */ /* 0x000fe20000000800 */
[----:B------:R-:W-:Y:S01]  /*69e0*/  @UP2 ULDC.64 UR4, c[0x0][0x390] ;  /* 0x0000e40000042ab9 */ /* 0x000fe20000000a00 */
[----:B------:R-:W-:Y:S01]  /*69f0*/  @UP2 USHF.R.U32.HI UR17, URZ, UR7, UR13 ;  /* 0x000000073f112299 */ /* 0x000fe2000801160d */
[----:B------:R-:W-:Y:S01]  /*6a00*/  ISETP.GT.AND P6, PT, R7, 0x1, PT ;  /* 0x000000010700780c */ /* 0x000fe20003fc4270 */
[----:B------:R-:W-:-:S02]  /*6a10*/  @UP1 USHF.R.U32.HI UR27, URZ, UR14, UR11 ;  /* 0x0000000e3f1b1299 */ /* 0x000fc4000801160b */
[----:B------:R-:W-:Y:S02]  /*6a20*/  UIMAD.WIDE.U32 UR12, UR55, UR12, URZ ;  /* 0x0000000c370c72a5 */ /* 0x000fe4000f8e003f */
[----:B------:R-:W-:Y:S01]  /*6a30*/  UIMAD.WIDE.U32 UR10, UR34, UR4, URZ ;  /* 0x00000004220a72a5 */ /* 0x000fe2000f8e003f */
[----:B------:R-:W-:Y:S01]  /*6a40*/  @UP1 ULDC UR16, c[0x0][0x388] ;  /* 0x0000e20000101ab9 */ /* 0x000fe20000000800 */
[----:B------:R-:W-:Y:S01]  /*6a50*/  UMOV UR41, UR55 ;  /* 0x0000003700297c82 */ /* 0x000fe20008000000 */
[----:B------:R-:W-:Y:S01]  /*6a60*/  @UP1 USHF.R.U32.HI UR41, URZ, UR16, UR13 ;  /* 0x000000103f291299 */ /* 0x000fe2000801160d */
[----:B------:R-:W-:Y:S01]  /*6a70*/  @UP2 ULDC.64 UR6, c[0x0][0x390] ;  /* 0x0000e40000062ab9 */ /* 0x000fe20000000a00 */
[----:B------:R-:W-:Y:S02]  /*6a80*/  UMOV UR33, UR34 ;  /* 0x0000002200217c82 */ /* 0x000fe40008000000 */
[----:B------:R-:W-:Y:S01]  /*6a90*/  @UP1 ULDC UR10, c[0x0][0x384] ;  /* 0x0000e100000a1ab9 */ /* 0x000fe20000000800 */
[----:B------:R-:W-:Y:S01]  /*6aa0*/  @UP2 ULDC.64 UR8, c[0x0][0x390] ;  /* 0x0000e40000082ab9 */ /* 0x000fe20000000a00 */
[----:B------:R-:W-:-:S02]  /*6ab0*/  UIMAD.WIDE.U32 UR12, UR41, UR6, URZ ;  /* 0x00000006290c72a5 */ /* 0x000fc4000f8e003f */
[----:B------:R-:W-:Y:S02]  /*6ac0*/  @UP2 USHF.R.U32.HI UR33, URZ, UR5, UR11 ;  /* 0x000000053f212299 */ /* 0x000fe4000801160b */
[----:B------:R-:W-:Y:S02]  /*6ad0*/  UIMAD.WIDE.U32 UR10, UR56, UR10, URZ ;  /* 0x0000000a380a72a5 */ /* 0x000fe4000f8e003f */
[----:B------:R-:W-:Y:S01]  /*6ae0*/  UIMAD.WIDE.U32 UR22, UR27, UR8, URZ ;  /* 0x000000081b1672a5 */ /* 0x000fe2000f8e003f */
[----:B------:R-:W-:Y:S01]  /*6af0*/  UMOV UR28, UR41 ;  /* 0x00000029001c7c82 */ /* 0x000fe20008000000 */
[----:B------:R-:W-:Y:S01]  /*6b00*/  @UP1 ULDC UR6, c[0x0][0x384] ;  /* 0x0000e10000061ab9 */ /* 0x000fe20000000800 */
[----:B------:R-:W-:Y:S01]  /*6b10*/  @UP1 ULDC UR16, c[0x0][0x388] ;  /* 0x0000e20000101ab9 */ /* 0x000fe20000000800 */
[----:B------:R-:W-:Y:S01]  /*6b20*/  @UP2 USHF.R.U32.HI UR28, URZ, UR7, UR13 ;  /* 0x000000073f1c2299 */ /* 0x000fe2000801160d */
[----:B------:R-:W-:Y:S01]  /*6b30*/  UMOV UR37, UR56 ;  /* 0x0000003800257c82 */ /* 0x000fe20008000000 */
[----:B------:R-:W-:Y:S01]  /*6b40*/  UMOV UR29, UR27 ;  /* 0x0000001b001d7c82 */ /* 0x000fe20008000000 */
[----:B------:R-:W-:-:S02]  /*6b50*/  UIMAD.WIDE.U32 UR6, UR53, UR6, URZ ;  /* 0x00000006350672a5 */ /* 0x000fc4000f8e003f */
[----:B------:R-:W-:Y:S02]  /*6b60*/  @UP1 USHF.R.U32.HI UR37, URZ, UR16, UR11 ;  /* 0x000000103f251299 */ /* 0x000fe4000801160b */
[----:B------:R-:W-:Y:S01]  /*6b70*/  @UP2 USHF.R.U32.HI UR29, URZ, UR9, UR23 ;  /* 0x000000093f1d2299 */ /* 0x000fe20008011617 */
[----:B------:R-:W-:Y:S02]  /*6b80*/  @UP1 ULDC UR14, c[0x0][0x388] ;  /* 0x0000e200000e1ab9 */ /* 0x000fe40000000800 */
[----:B------:R-:W-:Y:S01]  /*6b90*/  @UP2 ULDC.64 UR8, c[0x0][0x390] ;  /* 0x0000e40000082ab9 */ /* 0x000fe20000000a00 */
[----:B------:R-:W-:Y:S01]  /*6ba0*/  UMOV UR35, UR53 ;  /* 0x0000003500237c82 */ /* 0x000fe20008000000 */
[----:B------:R-:W-:Y:S02]  /*6bb0*/  @UP1 USHF.R.U32.HI UR35, URZ, UR14, UR7 ;  /* 0x0000000e3f231299 */ /* 0x000fe40008011607 */
[----:B------:R-:W-:Y:S01]  /*6bc0*/  UIMAD.WIDE.U32 UR10, UR37, UR8, URZ ;  /* 0x00000008250a72a5 */ /* 0x000fe2000f8e003f */
[----:B------:R-:W-:Y:S01]  /*6bd0*/  R2UR UR8, R10 ;  /* 0x000000000a0872ca */ /* 0x000fe200000e0000 */
[----:B------:R-:W-:Y:S01]  /*6be0*/  @UP2 ULDC.64 UR12, c[0x0][0x390] ;  /* 0x0000e400000c2ab9 */ /* 0x000fe20000000a00 */
[----:B------:R-:W0:Y:S01]  /*6bf0*/  LDC R10, c[0x0][0x400] ;  /* 0x00010000ff0a7b82 */ /* 0x000e220000000800 */
[----:B------:R-:W-:Y:S01]  /*6c00*/  UIMAD.WIDE.U32 UR22, UR35, UR12, URZ ;  /* 0x0000000c231672a5 */ /* 0x000fe2000f8e003f */
[----:B------:R-:W-:Y:S01]  /*6c10*/  R2UR UR12, R19 ;  /* 0x00000000130c72ca */ /* 0x000fe200000e0000 */
[----:B------:R-:W-:Y:S01]  /*6c20*/  UMOV UR36, UR37 ;  /* 0x0000002500247c82 */ /* 0x000fe20008000000 */
[----:B------:R-:W-:Y:S01]  /*6c30*/  UMOV UR32, UR35 ;  /* 0x0000002300207c82 */ /* 0x000fe20008000000 */
[----:B------:R-:W-:Y:S01]  /*6c40*/  @UP2 USHF.R.U32.HI UR36, URZ, UR9, UR11 ;  /* 0x000000093f242299 */ /* 0x000fe2000801160b */
[----:B------:R-:W-:Y:S01]  /*6c50*/  R2UR UR11, R0 ;  /* 0x00000000000b72ca */ /* 0x000fe200000e0000 */
[----:B------:R-:W-:Y:S01]  /*6c60*/  @UP2 USHF.R.U32.HI UR32, URZ, UR13, UR23 ;  /* 0x0000000d3f202299 */ /* 0x000fe20008011617 */
[----:B------:R-:W-:Y:S01]  /*6c70*/  R2UR UR10, R4 ;  /* 0x00000000040a72ca */ /* 0x000fe200000e0000 */
[----:B------:R-:W-:Y:S01]  /*6c80*/  @UP1 ULDC UR4, c[0x0][0x384] ;  /* 0x0000e10000041ab9 */ /* 0x000fe20000000800 */
[----:B------:R-:W-:Y:S01]  /*6c90*/  ULDC UR23, c[0x0][0x398] ;  /* 0x0000e60000177ab9 */ /* 0x000fe20000000800 */
[----:B------:R-:W-:Y:S01]  /*6ca0*/  UIADD3 UR9, UR8, 0x30000, URZ ;  /* 0x0003000008097890 */ /* 0x000fe2000fffe03f */
[C---:B------:R-:W-:Y:S01]  /*6cb0*/  IMAD R19, R0.reuse, 0x4000, R19 ;  /* 0x0000400000137824 */ /* 0x040fe200078e0213 */
[----:B------:R-:W-:Y:S01]  /*6cc0*/  UISETP.NE.AND UP0, UPT, UR23, 0x1, UPT ;  /* 0x000000011700788c */ /* 0x000fe2000bf05270 */
[----:B------:R-:W-:Y:S01]  /*6cd0*/  VIADD R0, R0, 0x1 ;  /* 0x0000000100007836 */ /* 0x000fe20000000000 */
[----:B------:R-:W-:Y:S01]  /*6ce0*/  UMOV UR40, UR24 ;  /* 0x0000001800287c82 */ /* 0x000fe20008000000 */
[----:B------:R-:W-:Y:S01]  /*6cf0*/  UIMAD.WIDE.U32 UR4, UR24, UR4, URZ ;  /* 0x00000004180472a5 */ /* 0x000fe2000f8e003f */
[----:B------:R-:W-:-:S02]  /*6d00*/  UMOV UR14, UR18 ;  /* 0x00000012000e7c82 */ /* 0x000fc40008000000 */
[----:B------:R-:W-:Y:S01]  /*6d10*/  ULEA UR8, UR11, UR12, 0xf ;  /* 0x0000000c0b087291 */ /* 0x000fe2000f8e783f */
[----:B------:R-:W-:Y:S01]  /*6d20*/  ISETP.NE.AND P5, PT, R0, 0x4, PT ;  /* 0x000000040000780c */ /* 0x000fe20003fa5270 */
[----:B------:R-:W-:Y:S01]  /*6d30*/  @UP1 ULDC UR21, c[0x0][0x388] ;  /* 0x0000e20000151ab9 */ /* 0x000fe20000000800 */
[----:B------:R-:W-:Y:S02]  /*6d40*/  UIADD3 UR11, -UR19, URZ, URZ ;  /* 0x0000003f130b7290 */ /* 0x000fe4000fffe13f */
[----:B------:R-:W-:Y:S01]  /*6d50*/  @UP0 ULDC UR12, c[0x0][0x39c] ;  /* 0x0000e700000c0ab9 */ /* 0x000fe20000000800 */
[----:B0-----:R-:W-:Y:S01]  /*6d60*/  IMAD R10, R8, R15, R10 ;  /* 0x0000000f080a7224 */ /* 0x001fe200078e020a */
[----:B------:R-:W-:Y:S01]  /*6d70*/  UIMAD.WIDE.U32 UR12, UR18, UR12, URZ ;  /* 0x0000000c120c72a5 */ /* 0x000fe2000f8e003f */
[----:B------:R-:W-:Y:S01]  /*6d80*/  SEL R0, R0, RZ, P5 ;  /* 0x000000ff00007207 */ /* 0x000fe20002800000 */
[----:B------:R-:W-:Y:S01]  /*6d90*/  @UP0 ULDC UR24, c[0x0][0x3a0] ;  /* 0x0000e80000180ab9 */ /* 0x000fe20000000800 */
[----:B------:R-:W-:Y:S01]  /*6da0*/  @UP0 ULDC UR22, c[0x0][0x39c] ;  /* 0x0000e70000160ab9 */ /* 0x000fe20000000800 */
[----:B------:R-:W-:Y:S01]  /*6db0*/  @UP0 USHF.R.U32.HI UR14, URZ, UR24, UR13 ;  /* 0x000000183f0e0299 */ /* 0x000fe2000801160d */
[----:B------:R-:W-:Y:S01]  /*6dc0*/  IMAD.U32 R5, R10, 0x400, R5 ;  /* 0x000004000a057824 */ /* 0x000fe200078e0005 */
[----:B------:R-:W-:Y:S01]  /*6dd0*/  UIMAD.WIDE.U32 UR12, UR17, UR22, URZ ;  /* 0x00000016110c72a5 */ /* 0x000fe2000f8e003f */
[----:B------:R-:W-:Y:S01]  /*6de0*/  VIADD R10, R4, 0x1 ;  /* 0x00000001040a7836 */ /* 0x000fe20000000000 */
[----:B------:R-:W-:-:S02]  /*6df0*/  @UP1 USHF.R.U32.HI UR40, URZ, UR21, UR5 ;  /* 0x000000153f281299 */ /* 0x000fc40008011605 */
[----:B------:R-:W-:Y:S01]  /*6e00*/  UIMAD UR11, UR15, UR11, UR39 ;  /* 0x0000000b0f0b72a4 */ /* 0x000fe2000f8e0227 */
[----:B------:R-:W-:Y:S01]  /*6e10*/  R2UR UR39, R5 ;  /* 0x00000000052772ca */ /* 0x000fe200000e0000 */
[----:B------:R-:W-:Y:S01]  /*6e20*/  @UP0 ULDC UR21, c[0x0][0x3a0] ;  /* 0x0000e80000150ab9 */ /* 0x000fe20000000800 */
[----:B------:R-:W-:Y:S01]  /*6e30*/  UMOV UR22, UR17 ;  /* 0x0000001100167c82 */ /* 0x000fe20008000000 */
[----:B------:R-:W-:Y:S01]  /*6e40*/  @UP0 USHF.R.U32.HI UR22, URZ, UR21, UR13 ;  /* 0x000000153f160299 */ /* 0x000fe2000801160d */
[----:B------:R-:W-:Y:S01]  /*6e50*/  MOV R5, UR23 ;  /* 0x0000001700057c02 */ /* 0x000fe20008000f00 */
[----:B------:R-:W-:Y:S01]  /*6e60*/  @UP2 ULDC.64 UR6, c[0x0][0x390] ;  /* 0x0000e40000062ab9 */ /* 0x000fe20000000a00 */
[----:B------:R-:W-:Y:S02]  /*6e70*/  UIADD3 UR13, -UR18, URZ, URZ ;  /* 0x0000003f120d7290 */ /* 0x000fe4000fffe13f */
[----:B------:R-:W-:Y:S02]  /*6e80*/  UIADD3 UR21, -UR14, URZ, URZ ;  /* 0x0000003f0e157290 */ /* 0x000fe4000fffe13f */
[----:B------:R-:W-:-:S02]  /*6e90*/  UIMAD.WIDE.U32 UR4, UR40, UR6, URZ ;  /* 0x00000006280472a5 */ /* 0x000fc4000f8e003f */
[----:B------:R-:W-:Y:S02]  /*6ea0*/  UIMAD UR13, UR31, UR13, UR19 ;  /* 0x0000000d1f0d72a4 */ /* 0x000fe4000f8e0213 */
[----:B------:R-:W-:Y:S02]  /*6eb0*/  UIMAD UR19, UR23, UR21, UR18 ;  /* 0x00000015171372a4 */ /* 0x000fe4000f8e0212 */
[----:B------:R-:W-:Y:S02]  /*6ec0*/  UIADD3 UR24, -UR20, URZ, URZ ;  /* 0x0000003f14187290 */ /* 0x000fe4000fffe13f */
[----:B------:R-:W-:Y:S02]  /*6ed0*/  UIADD3 UR12, -UR17, URZ, URZ ;  /* 0x0000003f110c7290 */ /* 0x000fe4000fffe13f */
[----:B------:R-:W-:Y:S01]  /*6ee0*/  UIADD3 UR18, -UR22, URZ, URZ ;  /* 0x0000003f16127290 */ /* 0x000fe2000fffe13f */
[----:B------:R-:W-:Y:S01]  /*6ef0*/  UMOV UR38, UR40 ;  /* 0x0000002800267c82 */ /* 0x000fe20008000000 */
[----:B------:R-:W-:-:S02]  /*6f00*/  @UP2 USHF.R.U32.HI UR38, URZ, UR7, UR5 ;  /* 0x000000073f262299 */ /* 0x000fc40008011605 */
[----:B------:R-:W-:Y:S01]  /*6f10*/  UIADD3 UR58, UP3, UR42, 0xf0, URZ ;  /* 0x000000f02a3a7890 */ /* 0x000fe2000ff7e03f */
[----:B------:R-:W-:Y:S01]  /*6f20*/  ULDC.64 UR6, c[0x0][0x3f0] ;  /* 0x0000fc0000067ab9 */ /* 0x000fe20000000a00 */
[----:B------:R-:W-:Y:S01]  /*6f30*/  ULDC.64 UR4, c[0x0][0x3c0] ;  /* 0x0000f00000047ab9 */ /* 0x000fe20000000a00 */
[----:B------:R-:W-:Y:S01]  /*6f40*/  ULDC UR50, c[0x0][0x3ec] ;  /* 0x0000fb0000327ab9 */ /* 0x000fe20000000800 */
[----:B------:R-:W-:Y:S02]  /*6f50*/  UIMAD UR24, UR15, UR24, UR25 ;  /* 0x000000180f1872a4 */ /* 0x000fe4000f8e0219 */
[----:B------:R-:W-:Y:S02]  /*6f60*/  UIMAD UR20, UR31, UR12, UR20 ;  /* 0x0000000c1f1472a4 */ /* 0x000fe4000f8e0214 */
[----:B------:R-:W-:Y:S02]  /*6f70*/  UIMAD UR18, UR23, UR18, UR17 ;  /* 0x00000012171272a4 */ /* 0x000fe4000f8e0211 */
[----:B------:R-:W-:-:S02]  /*6f80*/  UIMAD UR12, UR13, UR5, UR6 ;  /* 0x000000050d0c72a4 */ /* 0x000fc4000f8e0206 */
[----:B------:R-:W-:Y:S02]  /*6f90*/  USHF.L.U32 UR10, UR10, 0x6, URZ ;  /* 0x000000060a0a7899 */ /* 0x000fe4000800063f */
[----:B------:R-:W-:Y:S02]  /*6fa0*/  UIADD3.X UR59, URZ, UR43, URZ, UP3, !UPT ;  /* 0x0000002b3f3b7290 */ /* 0x000fe40009ffe43f */
[----:B------:R-:W-:Y:S02]  /*6fb0*/  UIMAD UR11, UR11, UR4, UR50 ;  /* 0x000000040b0b72a4 */ /* 0x000fe4000f8e0232 */
[----:B------:R-:W-:Y:S01]  /*6fc0*/  UIMAD UR13, UR19, UR60, UR7 ;  /* 0x0000003c130d72a4 */ /* 0x000fe2000f8e0207 */
[----:B------:R-:W-:Y:S01]  /*6fd0*/  IMAD.U32 R25, RZ, RZ, UR10 ;  /* 0x0000000aff197e24 */ /* 0x000fe2000f8e00ff */
[----:B------:R-:W-:Y:S02]  /*6fe0*/  UPRMT UR39, UR39, 0x5410, URZ ;  /* 0x0000541027277896 */ /* 0x000fe4000800003f */
[----:B------:R-:W-:-:S02]  /*6ff0*/  UIADD3 UR16, UR8, 0x800, URZ ;  /* 0x0000080008107890 */ /* 0x000fc4000fffe03f */
[----:B------:R-:W-:Y:S02]  /*7000*/  UIMAD UR19, UR24, UR4, UR50 ;  /* 0x00000004181372a4 */ /* 0x000fe4000f8e0232 */
[----:B------:R-:W-:Y:S02]  /*7010*/  UIMAD UR20, UR20, UR5, UR6 ;  /* 0x00000005141472a4 */ /* 0x000fe4000f8e0206 */
[----:B------:R-:W-:Y:S01]  /*7020*/  UIMAD UR21, UR18, UR60, UR7 ;  /* 0x0000003c121572a4 */ /* 0x000fe2000f8e0207 */
[----:B------:R0:W-:Y:S01]  /*7030*/  UTMALDG.5D.IM2COL [UR8], [UR58], UR39 ;  /* 0x000000083a0073b4 */ /* 0x0001e20008060027 */
[----:B------:R-:W-:Y:S01]  /*7040*/  @UP1 ULDC UR24, c[0x0][0x384] ;  /* 0x0000e10000181ab9 */ /* 0x000fe20000000800 */
[----:B------:R-:W-:Y:S01]  /*7050*/  UMOV UR17, UR9 ;  /* 0x0000000900117c82 */ /* 0x000fe20008000000 */
[----:B------:R-:W-:Y:S01]  /*7060*/  UMOV UR18, UR10 ;  /* 0x0000000a00127c82 */ /* 0x000fe20008000000 */
[----:B------:R-:W-:Y:S01]  /*7070*/  @UP0 ULDC UR43, c[0x0][0x39c] ;  /* 0x0000e700002b0ab9 */ /* 0x000fe20000000800 */
[----:B------:R-:W-:Y:S01]  /*7080*/  @UP1 ULDC UR46, c[0x0][0x384] ;  /* 0x0000e100002e1ab9 */ /* 0x000fe20000000800 */
[----:B------:R-:W-:Y:S01]  /*7090*/  @UP0 ULDC UR42, c[0x0][0x3a0] ;  /* 0x0000e800002a0ab9 */ /* 0x000fe20000000800 */
[----:B------:R-:W-:Y:S01]  /*70a0*/  UMOV UR44, UR57 ;  /* 0x00000039002c7c82 */ /* 0x000fe20008000000 */
[----:B------:R1:W-:Y:S01]  /*70b0*/  UTMALDG.5D.IM2COL [UR16], [UR58], UR39 ;  /* 0x000000103a0073b4 */ /* 0x0003e20008060027 */
[----:B------:R-:W-:Y:S01]  /*70c0*/  UMOV UR45, UR47 ;  /* 0x0000002f002d7c82 */ /* 0x000fe20008000000 */
[----:B0-----:R-:W-:Y:S01]  /*70d0*/  UIMAD.WIDE.U32 UR12, UR57, UR24, URZ ;  /* 0x00000018390c72a5 */ /* 0x001fe2000f8e003f */
[----:B------:R-:W-:Y:S01]  /*70e0*/  @UP1 ULDC UR14, c[0x0][0x388] ;  /* 0x0000e200000e1ab9 */ /* 0x000fe20000000800 */
[----:B------:R-:W-:Y:S01]  /*70f0*/  @UP1 ULDC UR11, c[0x0][0x388] ;  /* 0x0000e200000b1ab9 */ /* 0x000fe20000000800 */
[----:B------:R-:W-:Y:S01]  /*7100*/  @UP2 ULDC.64 UR24, c[0x0][0x390] ;  /* 0x0000e40000182ab9 */ /* 0x000fe20000000a00 */
[----:B-1----:R-:W-:-:S02]  /*7110*/  UIMAD.WIDE.U32 UR18, UR30, UR43, URZ ;  /* 0x0000002b1e1272a5 */ /* 0x002fc4000f8e003f */
[----:B------:R-:W-:Y:S01]  /*7120*/  UIMAD.WIDE.U32 UR16, UR47, UR46, URZ ;  /* 0x0000002e2f1072a5 */ /* 0x000fe2000f8e003f */
[----:B------:R-:W-:Y:S01]  /*7130*/  UMOV UR22, UR30 ;  /* 0x0000001e00167c82 */ /* 0x000fe20008000000 */
[----:B------:R-:W-:Y:S01]  /*7140*/  @UP0 USHF.R.U32.HI UR22, URZ, UR42, UR19 ;  /* 0x0000002a3f160299 */ /* 0x000fe20008011613 */
[----:B------:R-:W-:Y:S01]  /*7150*/  @UP1 UMOV UR46, UR13 ;  /* 0x0000000d002e1c82 */ /* 0x000fe20008000000 */
[----:B------:R-:W-:Y:S02]  /*7160*/  @UP1 USHF.R.U32.HI UR45, URZ, UR11, UR17 ;  /* 0x0000000b3f2d1299 */ /* 0x000fe40008011611 */
[----:B------:R-:W-:Y:S02]  /*7170*/  @UP1 USHF.R.U32.HI UR44, URZ, UR14, UR46 ;  /* 0x0000000e3f2c1299 */ /* 0x000fe4000801162e */
[----:B------:R-:W-:Y:S02]  /*7180*/  UIADD3 UR11, -UR26, URZ, URZ ;  /* 0x0000003f1a0b7290 */ /* 0x000fe4000fffe13f */
[----:B------:R-:W-:-:S02]  /*7190*/  UIADD3 UR14, -UR30, URZ, URZ ;  /* 0x0000003f1e0e7290 */ /* 0x000fc4000fffe13f */
[----:B------:R-:W-:Y:S02]  /*71a0*/  UIADD3 UR17, -UR22, URZ, URZ ;  /* 0x0000003f16117290 */ /* 0x000fe4000fffe13f */
[----:B------:R-:W-:Y:S02]  /*71b0*/  UIMAD UR19, UR15, UR11, UR61 ;  /* 0x0000000b0f1372a4 */ /* 0x000fe4000f8e023d */
[----:B------:R-:W-:Y:S02]  /*71c0*/  UIMAD UR14, UR31, UR14, UR26 ;  /* 0x0000000e1f0e72a4 */ /* 0x000fe4000f8e021a */
[----:B------:R-:W-:Y:S02]  /*71d0*/  UIMAD UR17, UR23, UR17, UR30 ;  /* 0x00000011171172a4 */ /* 0x000fe4000f8e021e */
[----:B------:R-:W-:Y:S02]  /*71e0*/  UIMAD.WIDE.U32 UR42, UR44, UR24, URZ ;  /* 0x000000182c2a72a5 */ /* 0x000fe4000f8e003f */
[----:B------:R-:W-:-:S02]  /*71f0*/  UIADD3 UR16, UR8, 0x1000, URZ ;  /* 0x0000100008107890 */ /* 0x000fc4000fffe03f */
[----:B------:R-:W-:Y:S02]  /*7200*/  UIMAD UR19, UR19, UR4, UR50 ;  /* 0x00000004131372a4 */ /* 0x000fe4000f8e0232 */
[----:B------:R-:W-:Y:S01]  /*7210*/  UIMAD UR20, UR14, UR5, UR6 ;  /* 0x000000050e1472a4 */ /* 0x000fe2000f8e0206 */
[----:B------:R-:W-:Y:S01]  /*7220*/  R2UR UR42, R28 ;  /* 0x000000001c2a72ca */ /* 0x000fe200000e0000 */
[----:B------:R-:W-:Y:S01]  /*7230*/  UIMAD UR21, UR17, UR60, UR7 ;  /* 0x0000003c111572a4 */ /* 0x000fe2000f8e0207 */
[----:B------:R-:W-:Y:S02]  /*7240*/  @UP2 ULDC.64 UR12, c[0x0][0x390] ;  /* 0x0000e400000c2ab9 */ /* 0x000fe40000000a00 */
[----:B------:R-:W-:Y:S01]  /*7250*/  UMOV UR17, UR9 ;  /* 0x0000000900117c82 */ /* 0x000fe20008000000 */
[----:B------:R-:W-:Y:S01]  /*7260*/  UMOV UR18, UR10 ;  /* 0x0000000a00127c82 */ /* 0x000fe20008000000 */
[----:B------:R-:W-:Y:S01]  /*7270*/  UIMAD.WIDE.U32 UR46, UR45, UR12, URZ ;  /* 0x0000000c2d2e72a5 */ /* 0x000fe2000f8e003f */
[----:B------:R-:W-:Y:S01]  /*7280*/  @UP0 ULDC UR24, c[0x0][0x39c] ;  /* 0x0000e70000180ab9 */ /* 0x000fe20000000800 */
[----:B------:R-:W-:-:S02]  /*7290*/  @UP0 ULDC UR26, c[0x0][0x39c] ;  /* 0x0000e700001a0ab9 */ /* 0x000fc40000000800 */
[----:B------:R0:W-:Y:S01]  /*72a0*/  UTMALDG.5D.IM2COL [UR16], [UR58], UR39 ;  /* 0x000000103a0073b4 */ /* 0x0001e20008060027 */
[----:B------:R-:W-:Y:S01]  /*72b0*/  @UP0 ULDC UR14, c[0x0][0x3a0] ;  /* 0x0000e800000e0ab9 */ /* 0x000fe20000000800 */
[----:B------:R-:W-:Y:S01]  /*72c0*/  UMOV UR12, UR45 ;  /* 0x0000002d000c7c82 */ /* 0x000fe20008000000 */
[----:B------:R-:W-:Y:S01]  /*72d0*/  UMOV UR30, UR29 ;  /* 0x0000001d001e7c82 */ /* 0x000fe20008000000 */
[----:B------:R-:W-:Y:S01]  /*72e0*/  @UP2 USHF.R.U32.HI UR12, URZ, UR13, UR47 ;  /* 0x0000000d3f0c2299 */ /* 0x000fe2000801162f */
[----:B------:R-:W-:Y:S01]  /*72f0*/  R2UR UR47, R29 ;  /* 0x000000001d2f72ca */ /* 0x000fe200000e0000 */
[----:B------:R-:W-:Y:S01]  /*7300*/  UMOV UR11, UR44 ;  /* 0x0000002c000b7c82 */ /* 0x000fe20008000000 */
[----:B------:R-:W-:Y:S01]  /*7310*/  @UP0 ULDC UR13, c[0x0][0x3a0] ;  /* 0x0000e800000d0ab9 */ /* 0x000fe20000000800 */
[----:B------:R-:W-:Y:S01]  /*7320*/  @UP2 USHF.R.U32.HI UR11, URZ, UR25, UR43 ;  /* 0x000000193f0b2299 */ /* 0x000fe2000801162b */
[----:B------:R-:W-:Y:S02]  /*7330*/  R2UR UR43, R31 ;  /* 0x000000001f2b72ca */ /* 0x000fe400000e0000 */
[----:B------:R-:W-:Y:S01]  /*7340*/  UMOV UR25, UR9 ;  /* 0x0000000900197c82 */ /* 0x000fe20008000000 */
[----:B------:R-:W-:Y:S01]  /*7350*/  R2UR UR46, R30 ;  /* 0x000000001e2e72ca */ /* 0x000fe200000e0000 */
[----:B0-----:R-:W-:-:S02]  /*7360*/  UIMAD.WIDE.U32 UR18, UR29, UR24, URZ ;  /* 0x000000181d1272a5 */ /* 0x001fc4000f8e003f */
[----:B------:R-:W-:Y:S02]  /*7370*/  UIMAD.WIDE.U32 UR16, UR28, UR26, URZ ;  /* 0x0000001a1c1072a5 */ /* 0x000fe4000f8e003f */
[----:B------:R-:W-:Y:S02]  /*7380*/  @UP0 USHF.R.U32.HI UR30, URZ, UR14, UR19 ;  /* 0x0000000e3f1e0299 */ /* 0x000fe40008011613 */
[----:B------:R-:W-:Y:S01]  /*7390*/  UIADD3 UR14, -UR27, URZ, URZ ;  /* 0x0000003f1b0e7290 */ /* 0x000fe2000fffe13f */
[----:B------:R-:W-:Y:S01]  /*73a0*/  UMOV UR22, UR28 ;  /* 0x0000001c00167c82 */ /* 0x000fe20008000000 */
[----:B------:R-:W-:Y:S02]  /*73b0*/  @UP0 USHF.R.U32.HI UR22, URZ, UR13, UR17 ;  /* 0x0000000d3f160299 */ /* 0x000fe40008011611 */
[----:B------:R-:W-:Y:S02]  /*73c0*/  UIADD3 UR13, -UR29, URZ, URZ ;  /* 0x0000003f1d0d7290 */ /* 0x000fe4000fffe13f */
[----:B------:R-:W-:-:S02]  /*73d0*/  UIADD3 UR16, -UR30, URZ, URZ ;  /* 0x0000003f1e107290 */ /* 0x000fc4000fffe13f */
[----:B------:R-:W-:Y:S02]  /*73e0*/  UIMAD UR14, UR15, UR14, UR42 ;  /* 0x0000000e0f0e72a4 */ /* 0x000fe4000f8e022a */
[----:B------:R-:W-:Y:S02]  /*73f0*/  UIMAD UR13, UR31, UR13, UR27 ;  /* 0x0000000d1f0d72a4 */ /* 0x000fe4000f8e021b */
[----:B------:R-:W-:Y:S02]  /*7400*/  UIMAD UR29, UR23, UR16, UR29 ;  /* 0x00000010171d72a4 */ /* 0x000fe4000f8e021d */
[----:B------:R-:W-:Y:S02]  /*7410*/  UIMAD UR27, UR14, UR4, UR50 ;  /* 0x000000040e1b72a4 */ /* 0x000fe4000f8e0232 */
[----:B------:R-:W-:Y:S02]  /*7420*/  UIADD3 UR21, -UR22, URZ, URZ ;  /* 0x0000003f16157290 */ /* 0x000fe4000fffe13f */
[----:B------:R-:W-:-:S02]  /*7430*/  UIADD3 UR16, -UR41, URZ, URZ ;  /* 0x0000003f29107290 */ /* 0x000fc4000fffe13f */
[----:B------:R-:W-:Y:S02]  /*7440*/  UIADD3 UR14, -UR28, URZ, URZ ;  /* 0x0000003f1c0e7290 */ /* 0x000fe4000fffe13f */
[----:B------:R-:W-:Y:S02]  /*7450*/  UIMAD UR21, UR23, UR21, UR28 ;  /* 0x00000015171572a4 */ /* 0x000fe4000f8e021c */
[----:B------:R-:W-:Y:S02]  /*7460*/  UIMAD UR19, UR15, UR16, UR47 ;  /* 0x000000100f1372a4 */ /* 0x000fe4000f8e022f */
[----:B------:R-:W-:Y:S01]  /*7470*/  UIMAD UR14, UR31, UR14, UR41 ;  /* 0x0000000e1f0e72a4 */ /* 0x000fe2000f8e0229 */
[----:B------:R-:W-:Y:S01]  /*7480*/  R2UR UR41, R33 ;  /* 0x00000000212972ca */ /* 0x000fe200000e0000 */
[----:B------:R-:W-:Y:S02]  /*7490*/  UIADD3 UR24, UR8, 0x1800, URZ ;  /* 0x0000180008187890 */ /* 0x000fe4000fffe03f */
[----:B------:R-:W-:-:S02]  /*74a0*/  UIMAD UR28, UR13, UR5, UR6 ;  /* 0x000000050d1c72a4 */ /* 0x000fc4000f8e0206 */
[----:B------:R-:W-:Y:S02]  /*74b0*/  UIMAD UR29, UR29, UR60, UR7 ;  /* 0x0000003c1d1d72a4 */ /* 0x000fe4000f8e0207 */
[----:B------:R-:W-:Y:S02]  /*74c0*/  UIADD3 UR16, UR8, 0x2000, URZ ;  /* 0x0000200008107890 */ /* 0x000fe4000fffe03f */
[----:B------:R-:W-:Y:S02]  /*74d0*/  UIMAD UR19, UR19, UR4, UR50 ;  /* 0x00000004131372a4 */ /* 0x000fe4000f8e0232 */
[----:B------:R-:W-:Y:S02]  /*74e0*/  UIMAD UR20, UR14, UR5, UR6 ;  /* 0x000000050e1472a4 */ /* 0x000fe4000f8e0206 */
[----:B------:R-:W-:Y:S01]  /*74f0*/  UIMAD UR21, UR21, UR60, UR7 ;  /* 0x0000003c151572a4 */ /* 0x000fe2000f8e0207 */
[----:B------:R-:W-:Y:S01]  /*7500*/  UMOV UR26, UR10 ;  /* 0x0000000a001a7c82 */ /* 0x000fe20008000000 */
[----:B------:R-:W-:Y:S01]  /*7510*/  UMOV UR17, UR9 ;  /* 0x0000000900117c82 */ /* 0x000fe20008000000 */
[----:B------:R0:W-:Y:S01]  /*7520*/  UTMALDG.5D.IM2COL [UR24], [UR58], UR39 ;  /* 0x000000183a0073b4 */ /* 0x0001e20008060027 */
[----:B------:R-:W-:Y:S01]  /*7530*/  UMOV UR18, UR10 ;  /* 0x0000000a00127c82 */ /* 0x000fe20008000000 */
[----:B------:R-:W-:Y:S01]  /*7540*/  @UP0 ULDC UR14, c[0x0][0x3a0] ;  /* 0x0000e800000e0ab9 */ /* 0x000fe20000000800 */
[----:B------:R-:W-:-:S03]  /*7550*/  @UP0 ULDC UR13, c[0x0][0x3a0] ;  /* 0x0000e800000d0ab9 */ /* 0x000fc60000000800 */
[----:B------:R1:W-:Y:S01]  /*7560*/  UTMALDG.5D.IM2COL [UR16], [UR58], UR39 ;  /* 0x000000103a0073b4 */ /* 0x0003e20008060027 */
[----:B0-----:R-:W-:Y:S01]  /*7570*/  @UP0 ULDC UR25, c[0x0][0x39c] ;  /* 0x0000e70000190ab9 */ /* 0x001fe20000000800 */
[----:B------:R-:W-:Y:S01]  /*7580*/  @UP0 ULDC UR26, c[0x0][0x39c] ;  /* 0x0000e700001a0ab9 */ /* 0x000fe20000000800 */
[----:B------:R-:W-:Y:S01]  /*7590*/  UMOV UR30, UR33 ;  /* 0x00000021001e7c82 */ /* 0x000fe20008000000 */
[----:B------:R-:W-:Y:S02]  /*75a0*/  UIADD3 UR24, UR8, 0x2800, URZ ;  /* 0x0000280008187890 */ /* 0x000fe4000fffe03f */
[----:B-1----:R-:W-:Y:S02]  /*75b0*/  UIMAD.WIDE.U32 UR18, UR33, UR25, URZ ;  /* 0x00000019211272a5 */ /* 0x002fe4000f8e003f */
[----:B------:R-:W-:Y:S02]  /*75c0*/  UIMAD.WIDE.U32 UR16, UR32, UR26, URZ ;  /* 0x0000001a201072a5 */ /* 0x000fe4000f8e003f */
[----:B------:R-:W-:Y:S01]  /*75d0*/  UMOV UR22, UR32 ;  /* 0x0000002000167c82 */ /* 0x000fe20008000000 */
[----:B------:R-:W-:-:S02]  /*75e0*/  UIADD3 UR20, -UR34, URZ, URZ ;  /* 0x0000003f22147290 */ /* 0x000fc4000fffe13f */
[----:B------:R-:W-:Y:S01]  /*75f0*/  @UP0 UMOV UR26, UR19 ;  /* 0x00000013001a0c82 */ /* 0x000fe20008000000 */
[----:B------:R-:W-:Y:S02]  /*7600*/  @UP0 USHF.R.U32.HI UR22, URZ, UR13, UR17 ;  /* 0x0000000d3f160299 */ /* 0x000fe40008011611 */
[----:B------:R-:W-:Y:S02]  /*7610*/  @UP0 USHF.R.U32.HI UR30, URZ, UR14, UR26 ;  /* 0x0000000e3f1e0299 */ /* 0x000fe4000801161a */
[----:B------:R-:W-:Y:S02]  /*7620*/  UIADD3 UR14, -UR35, URZ, URZ ;  /* 0x0000003f230e7290 */ /* 0x000fe4000fffe13f */
[----:B------:R-:W-:Y:S02]  /*7630*/  UIADD3 UR13, -UR33, URZ, URZ ;  /* 0x0000003f210d7290 */ /* 0x000fe4000fffe13f */
[----:B------:R-:W-:Y:S01]  /*7640*/  UIMAD UR14, UR15, UR14, UR43 ;  /* 0x0000000e0f0e72a4 */ /* 0x000fe2000f8e022b */
[----:B------:R-:W-:Y:S01]  /*7650*/  R2UR UR43, R32 ;  /* 0x00000000202b72ca */ /* 0x000fe200000e0000 */
[----:B------:R-:W-:-:S02]  /*7660*/  UIADD3 UR17, -UR30, URZ, URZ ;  /* 0x0000003f1e117290 */ /* 0x000fc4000fffe13f */
[----:B------:R-:W-:Y:S02]  /*7670*/  UIMAD UR19, UR14, UR4, UR50 ;  /* 0x000000040e1372a4 */ /* 0x000fe4000f8e0232 */
[----:B------:R-:W-:Y:S02]  /*7680*/  UIMAD UR28, UR31, UR13, UR34 ;  /* 0x0000000d1f1c72a4 */ /* 0x000fe4000f8e0222 */
[----:B------:R-:W-:Y:S01]  /*7690*/  UIMAD UR20, UR15, UR20, UR46 ;  /* 0x000000140f1472a4 */ /* 0x000fe2000f8e022e */
[----:B------:R-:W-:Y:S01]  /*76a0*/  R2UR UR46, R39 ;  /* 0x00000000272e72ca */ /* 0x000fe200000e0000 */
[----:B------:R-:W-:Y:S01]  /*76b0*/  UIMAD UR17, UR23, UR17, UR33 ;  /* 0x00000011171172a4 */ /* 0x000fe2000f8e0221 */
[----:B------:R-:W-:Y:S01]  /*76c0*/  R2UR UR33, R34 ;  /* 0x00000000222172ca */ /* 0x000fe200000e0000 */
[----:B------:R-:W-:Y:S02]  /*76d0*/  UIADD3 UR13, -UR32, URZ, URZ ;  /* 0x0000003f200d7290 */ /* 0x000fe4000fffe13f */
[----:B------:R-:W-:-:S02]  /*76e0*/  UIADD3 UR14, -UR22, URZ, URZ ;  /* 0x0000003f160e7290 */ /* 0x000fc4000fffe13f */
[----:B------:R-:W-:Y:S02]  /*76f0*/  UIMAD UR27, UR20, UR4, UR50 ;  /* 0x00000004141b72a4 */ /* 0x000fe4000f8e0232 */
[----:B------:R-:W-:Y:S02]  /*7700*/  UIMAD UR28, UR28, UR5, UR6 ;  /* 0x000000051c1c72a4 */ /* 0x000fe4000f8e0206 */
[----:B------:R-:W-:Y:S02]  /*7710*/  UIMAD UR29, UR17, UR60, UR7 ;  /* 0x0000003c111d72a4 */ /* 0x000fe4000f8e0207 */
[----:B------:R-:W-:Y:S01]  /*7720*/  UIMAD UR13, UR31, UR13, UR35 ;  /* 0x0000000d1f0d72a4 */ /* 0x000fe2000f8e0223 */
[----:B------:R-:W-:Y:S01]  /*7730*/  R2UR UR35, R36 ;  /* 0x00000000242372ca */ /* 0x000fe200000e0000 */
[----:B------:R-:W-:Y:S02]  /*7740*/  UIMAD UR14, UR23, UR14, UR32 ;  /* 0x0000000e170e72a4 */ /* 0x000fe4000f8e0220 */
[----:B------:R-:W-:-:S02]  /*7750*/  UIADD3 UR16, UR8, 0x3000, URZ ;  /* 0x0000300008107890 */ /* 0x000fc4000fffe03f */
[----:B------:R-:W-:Y:S02]  /*7760*/  UIMAD UR20, UR13, UR5, UR6 ;  /* 0x000000050d1472a4 */ /* 0x000fe4000f8e0206 */
[----:B------:R-:W-:Y:S01]  /*7770*/  UIMAD UR21, UR14, UR60, UR7 ;  /* 0x0000003c0e1572a4 */ /* 0x000fe2000f8e0207 */
[----:B------:R-:W-:Y:S01]  /*7780*/  UMOV UR25, UR9 ;  /* 0x0000000900197c82 */ /* 0x000fe20008000000 */
[----:B------:R-:W-:Y:S01]  /*7790*/  UMOV UR26, UR10 ;  /* 0x0000000a001a7c82 */ /* 0x000fe20008000000 */
[----:B------:R-:W-:Y:S01]  /*77a0*/  UMOV UR17, UR9 ;  /* 0x0000000900117c82 */ /* 0x000fe20008000000 */
[----:B------:R0:W-:Y:S01]  /*77b0*/  UTMALDG.5D.IM2COL [UR24], [UR58], UR39 ;  /* 0x000000183a0073b4 */ /* 0x0001e20008060027 */
[----:B------:R-:W-:Y:S01]  /*77c0*/  UMOV UR18, UR10 ;  /* 0x0000000a00127c82 */ /* 0x000fe20008000000 */
[----:B------:R-:W-:Y:S01]  /*77d0*/  @UP0 ULDC UR14, c[0x0][0x3a0] ;  /* 0x0000e800000e0ab9 */ /* 0x000fe20000000800 */
[----:B------:R-:W-:Y:S01]  /*77e0*/  @UP0 ULDC UR13, c[0x0][0x3a0] ;  /* 0x0000e800000d0ab9 */ /* 0x000fe20000000800 */
[----:B------:R-:W-:Y:S01]  /*77f0*/  @UP1 ULDC UR32, c[0x0][0x384] ;  /* 0x0000e10000201ab9 */ /* 0x000fe20000000800 */
[----:B------:R1:W-:Y:S01]  /*7800*/  UTMALDG.5D.IM2COL [UR16], [UR58], UR39 ;  /* 0x000000103a0073b4 */ /* 0x0003e20008060027 */
[----:B0-----:R-:W-:Y:S01]  /*7810*/  UIADD3 UR30, -UR37, URZ, URZ ;  /* 0x0000003f251e7290 */ /* 0x001fe2000fffe13f */
[----:B------:R-:W-:Y:S01]  /*7820*/  @UP0 ULDC UR28, c[0x0][0x39c] ;  /* 0x0000e700001c0ab9 */ /* 0x000fe20000000800 */
[----:B------:R-:W-:Y:S01]  /*7830*/  @UP0 ULDC UR27, c[0x0][0x39c] ;  /* 0x0000e700001b0ab9 */ /* 0x000fe20000000800 */
[----:B------:R-:W-:-:S02]  /*7840*/  UIADD3 UR29, -UR40, URZ, URZ ;  /* 0x0000003f281d7290 */ /* 0x000fc4000fffe13f */
[----:B------:R-:W-:Y:S02]  /*7850*/  UIADD3 UR24, UR8, 0x3800, URZ ;  /* 0x0000380008187890 */ /* 0x000fe4000fffe03f */
[----:B-1----:R-:W-:Y:S02]  /*7860*/  UIMAD.WIDE.U32 UR18, UR36, UR28, URZ ;  /* 0x0000001c241272a5 */ /* 0x002fe4000f8e003f */
[----:B------:R-:W-:Y:S01]  /*7870*/  UIMAD UR22, UR15, UR30, UR43 ;  /* 0x0000001e0f1672a4 */ /* 0x000fe2000f8e022b */
[----:B------:R-:W-:Y:S01]  /*7880*/  R2UR UR43, R16 ;  /* 0x00000000102b72ca */ /* 0x000fe200000e0000 */
[----:B------:R-:W-:Y:S01]  /*7890*/  UIMAD.WIDE.U32 UR20, UR38, UR27, URZ ;  /* 0x0000001b261472a5 */ /* 0x000fe2000f8e003f */
[----:B------:R-:W-:Y:S01]  /*78a0*/  UMOV UR30, UR36 ;  /* 0x00000024001e7c82 */ /* 0x000fe20008000000 */
[----:B------:R-:W-:Y:S02]  /*78b0*/  @UP0 USHF.R.U32.HI UR30, URZ, UR14, UR19 ;  /* 0x0000000e3f1e0299 */ /* 0x000fe40008011613 */
[----:B------:R-:W-:-:S02]  /*78c0*/  UIADD3 UR14, -UR36, URZ, URZ ;  /* 0x0000003f240e7290 */ /* 0x000fc4000fffe13f */
[----:B------:R-:W-:Y:S02]  /*78d0*/  UIMAD UR27, UR22, UR4, UR50 ;  /* 0x00000004161b72a4 */ /* 0x000fe4000f8e0232 */
[----:B------:R-:W-:Y:S01]  /*78e0*/  UIMAD UR14, UR31, UR14, UR37 ;  /* 0x0000000e1f0e72a4 */ /* 0x000fe2000f8e0225 */
[----:B------:R-:W-:Y:S01]  /*78f0*/  R2UR UR37, R36 ;  /* 0x00000000242572ca */ /* 0x000fe200000e0000 */
[----:B------:R-:W-:Y:S01]  /*7900*/  UMOV UR22, UR38 ;  /* 0x0000002600167c82 */ /* 0x000fe20008000000 */
[----:B------:R-:W-:Y:S02]  /*7910*/  @UP0 USHF.R.U32.HI UR22, URZ, UR13, UR21 ;  /* 0x0000000d3f160299 */ /* 0x000fe40008011615 */
[----:B------:R-:W-:Y:S02]  /*7920*/  UIMAD UR17, UR15, UR29, UR41 ;  /* 0x0000001d0f1172a4 */ /* 0x000fe4000f8e0229 */
[----:B------:R-:W-:Y:S02]  /*7930*/  UIADD3 UR29, -UR30, URZ, URZ ;  /* 0x0000003f1e1d7290 */ /* 0x000fe4000fffe13f */
[----:B------:R-:W-:-:S02]  /*7940*/  UIMAD UR28, UR14, UR5, UR6 ;  /* 0x000000050e1c72a4 */ /* 0x000fc4000f8e0206 */
[----:B------:R-:W-:Y:S02]  /*7950*/  UIADD3 UR13, -UR38, URZ, URZ ;  /* 0x0000003f260d7290 */ /* 0x000fe4000fffe13f */
[----:B------:R-:W-:Y:S02]  /*7960*/  UIADD3 UR14, -UR22, URZ, URZ ;  /* 0x0000003f160e7290 */ /* 0x000fe4000fffe13f */
[----:B------:R-:W-:Y:S01]  /*7970*/  UIMAD UR29, UR23, UR29, UR36 ;  /* 0x0000001d171d72a4 */ /* 0x000fe2000f8e0224 */
[----:B------:R-:W-:Y:S01]  /*7980*/  R2UR UR36, R35 ;  /* 0x00000000232472ca */ /* 0x000fe200000e0000 */
[----:B------:R-:W-:Y:S02]  /*7990*/  UIMAD UR13, UR31, UR13, UR40 ;  /* 0x0000000d1f0d72a4 */ /* 0x000fe4000f8e0228 */
[----:B------:R-:W-:Y:S01]  /*79a0*/  UIMAD UR14, UR23, UR14, UR38 ;  /* 0x0000000e170e72a4 */ /* 0x000fe2000f8e0226 */
[----:B------:R-:W-:Y:S01]  /*79b0*/  R2UR UR38, R40 ;  /* 0x00000000282672ca */ /* 0x000fe200000e0000 */
[----:B------:R-:W-:Y:S01]  /*79c0*/  UIMAD UR19, UR17, UR4, UR50 ;  /* 0x00000004111372a4 */ /* 0x000fe2000f8e0232 */
[----:B------:R-:W-:Y:S01]  /*79d0*/  R2UR UR50, R37 ;  /* 0x00000000253272ca */ /* 0x000fe200000e0000 */
[----:B------:R-:W-:-:S02]  /*79e0*/  UIMAD UR29, UR29, UR60, UR7 ;  /* 0x0000003c1d1d72a4 */ /* 0x000fc4000f8e0207 */
[----:B------:R-:W-:Y:S02]  /*79f0*/  UIADD3 UR16, UR8, 0x4000, URZ ;  /* 0x0000400008107890 */ /* 0x000fe4000fffe03f */
[----:B------:R-:W-:Y:S02]  /*7a00*/  UIMAD UR20, UR13, UR5, UR6 ;  /* 0x000000050d1472a4 */ /* 0x000fe4000f8e0206 */
[----:B------:R-:W-:Y:S01]  /*7a10*/  UIMAD UR21, UR14, UR60, UR7 ;  /* 0x0000003c0e1572a4 */ /* 0x000fe2000f8e0207 */
[----:B------:R-:W-:Y:S01]  /*7a20*/  UMOV UR17, UR9 ;  /* 0x0000000900117c82 */ /* 0x000fe20008000000 */
[----:B------:R-:W-:Y:S01]  /*7a30*/  UMOV UR18, UR10 ;  /* 0x0000000a00127c82 */ /* 0x000fe20008000000 */
[----:B------:R0:W-:Y:S01]  /*7a40*/  UTMALDG.5D.IM2COL [UR24], [UR58], UR39 ;  /* 0x000000183a0073b4 */ /* 0x0001e20008060027 */
[----:B------:R-:W-:Y:S02]  /*7a50*/  UMOV UR14, UR37 ;  /* 0x00000025000e7c82 */ /* 0x000fe40008000000 */
[----:B------:R-:W-:-:S03]  /*7a60*/  UMOV UR13, UR50 ;  /* 0x00000032000d7c82 */ /* 0x000fc60008000000 */
[----:B------:R1:W-:Y:S01]  /*7a70*/  UTMALDG.5D.IM2COL [UR16], [UR58], UR39 ;  /* 0x000000103a0073b4 */ /* 0x0003e20008060027 */
[----:B0-----:R-:W-:Y:S01]  /*7a80*/  @UP0 ULDC UR29, c[0x0][0x39c] ;  /* 0x0000e700001d0ab9 */ /* 0x001fe20000000800 */
[----:B------:R-:W-:Y:S01]  /*7a90*/  @UP0 ULDC UR28, c[0x0][0x3a0] ;  /* 0x0000e800001c0ab9 */ /* 0x000fe20000000800 */
[----:B------:R-:W-:Y:S01]  /*7aa0*/  @UP1 ULDC UR30, c[0x0][0x388] ;  /* 0x0000e200001e1ab9 */ /* 0x000fe20000000800 */
[----:B------:R-:W-:Y:S01]  /*7ab0*/  @UP2 ULDC.64 UR24, c[0x0][0x390] ;  /* 0x0000e40000182ab9 */ /* 0x000fe20000000a00 */
[----:B------:R-:W-:Y:S01]  /*7ac0*/  @UP2 ULDC.64 UR26, c[0x0][0x390] ;  /* 0x0000e400001a2ab9 */ /* 0x000fe20000000a00 */
[----:B-1----:R-:W-:Y:S01]  /*7ad0*/  UIMAD.WIDE.U32 UR16, UR37, UR32, URZ ;  /* 0x00000020251072a5 */ /* 0x002fe2000f8e003f */
[----:B------:R-:W-:Y:S02]  /*7ae0*/  @UP1 ULDC UR22, c[0x0][0x388] ;  /* 0x0000e20000161ab9 */ /* 0x000fe40000000800 */
[----:B------:R-:W-:Y:S01]  /*7af0*/  @UP1 ULDC UR32, c[0x0][0x384] ;  /* 0x0000e10000201ab9 */ /* 0x000fe20000000800 */
[----:B------:R-:W-:-:S02]  /*7b00*/  UIMAD.WIDE.U32 UR18, UR11, UR29, URZ ;  /* 0x0000001d0b1272a5 */ /* 0x000fc4000f8e003f */
[----:B------:R-:W-:Y:S02]  /*7b10*/  UIMAD.WIDE.U32 UR20, UR50, UR32, URZ ;  /* 0x00000020321472a5 */ /* 0x000fe4000f8e003f */
[----:B------:R-:W-:Y:S02]  /*7b20*/  UIADD3 UR16, UR8, 0x4800, URZ ;  /* 0x0000480008107890 */ /* 0x000fe4000fffe03f */
[----:B------:R-:W-:Y:S01]  /*7b30*/  @UP1 USHF.R.U32.HI UR13, URZ, UR22, UR21 ;  /* 0x000000163f0d1299 */ /* 0x000fe20008011615 */
[----:B------:R-:W-:Y:S02]  /*7b40*/  @UP1 UMOV UR32, UR17 ;  /* 0x0000001100201c82 */ /* 0x000fe40008000000 */
[----:B------:R-:W-:Y:S01]  /*7b50*/  UMOV UR22, UR11 ;  /* 0x0000000b00167c82 */ /* 0x000fe20008000000 */
[----:B------:R-:W-:Y:S02]  /*7b60*/  @UP0 USHF.R.U32.HI UR22, URZ, UR28, UR19 ;  /* 0x0000001c3f160299 */ /* 0x000fe40008011613 */
[----:B------:R-:W-:-:S02]  /*7b70*/  UIADD3 UR17, -UR44, URZ, URZ ;  /* 0x0000003f2c117290 */ /* 0x000fc4000fffe13f */
[----:B------:R-:W-:Y:S02]  /*7b80*/  UIADD3 UR19, -UR11, URZ, URZ ;  /* 0x0000003f0b137290 */ /* 0x000fe4000fffe13f */
[----:B------:R-:W-:Y:S02]  /*7b90*/  UIADD3 UR18, -UR22, URZ, URZ ;  /* 0x0000003f16127290 */ /* 0x000fe4000fffe13f */
[----:B------:R-:W-:Y:S02]  /*7ba0*/  UIMAD UR17, UR15, UR17, UR33 ;  /* 0x000000110f1172a4 */ /* 0x000fe4000f8e0221 */
[----:B------:R-:W-:Y:S02]  /*7bb0*/  UIMAD UR20, UR31, UR19, UR44 ;  /* 0x000000131f1472a4 */ /* 0x000fe4000f8e022c */
[----:B------:R-:W-:Y:S01]  /*7bc0*/  UIMAD UR18, UR23, UR18, UR11 ;  /* 0x00000012171272a4 */ /* 0x000fe2000f8e020b */
[----:B------:R-:W-:Y:S01]  /*7bd0*/  ULDC UR44, c[0x0][0x3ec] ;  /* 0x0000fb00002c7ab9 */ /* 0x000fe20000000800 */
[----:B------:R-:W-:-:S02]  /*7be0*/  UIMAD UR20, UR20, UR5, UR6 ;  /* 0x00000005141472a4 */ /* 0x000fc4000f8e0206 */
[----:B------:R-:W-:Y:S02]  /*7bf0*/  UIMAD UR19, UR17, UR4, UR44 ;  /* 0x00000004111372a4 */ /* 0x000fe4000f8e022c */
[----:B------:R-:W-:Y:S02]  /*7c00*/  UIMAD UR21, UR18, UR60, UR7 ;  /* 0x0000003c121572a4 */ /* 0x000fe4000f8e0207 */
[----:B------:R-:W-:Y:S01]  /*7c10*/  @UP1 USHF.R.U32.HI UR14, URZ, UR30, UR32 ;  /* 0x0000001e3f0e1299 */ /* 0x000fe20008011620 */
[----:B------:R-:W-:Y:S01]  /*7c20*/  UMOV UR17, UR9 ;  /* 0x0000000900117c82 */ /* 0x000fe20008000000 */
[----:B------:R-:W-:Y:S02]  /*7c30*/  UMOV UR18, UR10 ;  /* 0x0000000a00127c82 */ /* 0x000fe40008000000 */
[----:B------:R-:W-:Y:S02]  /*7c40*/  UIMAD.WIDE.U32 UR28, UR14, UR24, URZ ;  /* 0x000000180e1c72a5 */ /* 0x000fe4000f8e003f */
[----:B------:R-:W-:Y:S01]  /*7c50*/  UIMAD.WIDE.U32 UR32, UR13, UR26, URZ ;  /* 0x0000001a0d2072a5 */ /* 0x000fe2000f8e003f */
[----:B------:R0:W-:Y:S01]  /*7c60*/  UTMALDG.5D.IM2COL [UR16], [UR58], UR39 ;  /* 0x000000103a0073b4 */ /* 0x0001e20008060027 */
[----:B------:R-:W-:Y:S01]  /*7c70*/  UMOV UR34, UR14 ;  /* 0x0000000e00227c82 */ /* 0x000fe20008000000 */
[----:B------:R-:W-:Y:S01]  /*7c80*/  @UP0 ULDC UR24, c[0x0][0x39c] ;  /* 0x0000e70000180ab9 */ /* 0x000fe20000000800 */
[----:B------:R-:W-:Y:S01]  /*7c90*/  @UP2 USHF.R.U32.HI UR34, URZ, UR25, UR29 ;  /* 0x000000193f222299 */ /* 0x000fe2000801161d */
[----:B------:R-:W-:-:S02]  /*7ca0*/  @UP0 ULDC UR26, c[0x0][0x3a0] ;  /* 0x0000e800001a0ab9 */ /* 0x000fc40000000800 */
[----:B------:R-:W-:Y:S01]  /*7cb0*/  @UP0 ULDC UR25, c[0x0][0x39c] ;  /* 0x0000e70000190ab9 */ /* 0x000fe20000000800 */
[----:B------:R-:W-:Y:S01]  /*7cc0*/  UMOV UR30, UR12 ;  /* 0x0000000c001e7c82 */ /* 0x000fe20008000000 */
[----:B------:R-:W-:Y:S01]  /*7cd0*/  UMOV UR11, UR13 ;  /* 0x0000000d000b7c82 */ /* 0x000fe20008000000 */
[----:B------:R-:W-:Y:S01]  /*7ce0*/  @UP2 USHF.R.U32.HI UR11, URZ, UR27, UR33 ;  /* 0x0000001b3f0b2299 */ /* 0x000fe20008011621 */
[----:B------:R-:W-:Y:S01]  /*7cf0*/  R2UR UR33, R38 ;  /* 0x00000000262172ca */ /* 0x000fe200000e0000 */
[----:B------:R-:W-:Y:S01]  /*7d00*/  UIADD3 UR28, -UR12, URZ, URZ ;  /* 0x0000003f0c1c7290 */ /* 0x000fe2000fffe13f */
[----:B------:R-:W-:-:S03]  /*7d10*/  @UP0 ULDC UR32, c[0x0][0x39c] ;  /* 0x0000e70000200ab9 */ /* 0x000fc60000000800 */
[----:B------:R-:W-:-:S04]  /*7d20*/  UIMAD UR28, UR31, UR28, UR45 ;  /* 0x0000001c1f1c72a4 */ /* 0x000fc8000f8e022d */
[----:B------:R-:W-:Y:S02]  /*7d30*/  UIMAD UR28, UR28, UR5, UR6 ;  /* 0x000000051c1c72a4 */ /* 0x000fe4000f8e0206 */
[----:B0-----:R-:W-:Y:S02]  /*7d40*/  UIADD3 UR22, -UR14, URZ, URZ ;  /* 0x0000003f0e167290 */ /* 0x001fe4000fffe13f */
[----:B------:R-:W-:Y:S02]  /*7d50*/  UIMAD.WIDE.U32 UR16, UR12, UR24, URZ ;  /* 0x000000180c1072a5 */ /* 0x000fe4000f8e003f */
[----:B------:R-:W-:Y:S01]  /*7d60*/  UIADD3 UR20, -UR45, URZ, URZ ;  /* 0x0000003f2d147290 */ /* 0x000fe2000fffe13f */
[----:B------:R-:W-:Y:S01]  /*7d70*/  R2UR UR45, R30 ;  /* 0x000000001e2d72ca */ /* 0x000fe200000e0000 */
[----:B------:R-:W-:Y:S02]  /*7d80*/  UIMAD.WIDE.U32 UR18, UR34, UR25, URZ ;  /* 0x00000019221272a5 */ /* 0x000fe4000f8e003f */
[----:B------:R-:W-:Y:S01]  /*7d90*/  @UP0 USHF.R.U32.HI UR30, URZ, UR26, UR17 ;  /* 0x0000001a3f1e0299 */ /* 0x000fe20008011611 */
[----:B------:R-:W-:Y:S01]  /*7da0*/  @UP0 ULDC UR21, c[0x0][0x3a0] ;  /* 0x0000e80000150ab9 */ /* 0x000fe20000000800 */
[----:B------:R-:W-:Y:S01]  /*7db0*/  UIMAD UR17, UR15, UR22, UR35 ;  /* 0x000000160f1172a4 */ /* 0x000fe2000f8e0223 */
[----:B------:R-:W-:Y:S01]  /*7dc0*/  R2UR UR35, R37 ;  /* 0x00000000252372ca */ /* 0x000fe200000e0000 */
[----:B------:R-:W-:Y:S01]  /*7dd0*/  UIMAD UR20, UR15, UR20, UR36 ;  /* 0x000000140f1472a4 */ /* 0x000fe2000f8e0224 */
[----:B------:R-:W-:Y:S01]  /*7de0*/  UMOV UR22, UR34 ;  /* 0x0000002200167c82 */ /* 0x000fe20008000000 */
[----:B------:R-:W-:-:S02]  /*7df0*/  @UP0 USHF.R.U32.HI UR22, URZ, UR21, UR19 ;  /* 0x000000153f160299 */ /* 0x000fc40008011613 */
[----:B------:R-:W-:Y:S02]  /*7e00*/  UIMAD UR27, UR20, UR4, UR44 ;  /* 0x00000004141b72a4 */ /* 0x000fe4000f8e022c */
[----:B------:R-:W-:Y:S02]  /*7e10*/  UIADD3 UR18, -UR30, URZ, URZ ;  /* 0x0000003f1e127290 */ /* 0x000fe4000fffe13f */
[----:B------:R-:W-:Y:S02]  /*7e20*/  UIADD3 UR20, -UR34, URZ, URZ ;  /* 0x0000003f22147290 */ /* 0x000fe4000fffe13f */
[----:B------:R-:W-:Y:S02]  /*7e30*/  UIADD3 UR21, -UR22, URZ, URZ ;  /* 0x0000003f16157290 */ /* 0x000fe4000fffe13f */
[----:B------:R-:W-:Y:S02]  /*7e40*/  UIMAD UR18, UR23, UR18, UR12 ;  /* 0x00000012171272a4 */ /* 0x000fe4000f8e020c */
[----:B------:R-:W-:-:S02]  /*7e50*/  UIMAD UR20, UR31, UR20, UR14 ;  /* 0x000000141f1472a4 */ /* 0x000fc4000f8e020e */
[----:B------:R-:W-:Y:S02]  /*7e60*/  UIMAD UR21, UR23, UR21, UR34 ;  /* 0x00000015171572a4 */ /* 0x000fe4000f8e0222 */
[----:B------:R-:W-:Y:S02]  /*7e70*/  UIADD3 UR24, UR8, 0x5000, URZ ;  /* 0x0000500008187890 */ /* 0x000fe4000fffe03f */
[----:B------:R-:W-:Y:S02]  /*7e80*/  UIMAD UR29, UR18, UR60, UR7 ;  /* 0x0000003c121d72a4 */ /* 0x000fe4000f8e0207 */
[----:B------:R-:W-:Y:S02]  /*7e90*/  UIADD3 UR16, UR8, 0x5800, URZ ;  /* 0x0000580008107890 */ /* 0x000fe4000fffe03f */
[----:B------:R-:W-:Y:S02]  /*7ea0*/  UIMAD UR19, UR17, UR4, UR44 ;  /* 0x00000004111372a4 */ /* 0x000fe4000f8e022c */
[----:B------:R-:W-:-:S02]  /*7eb0*/  UIMAD UR20, UR20, UR5, UR6 ;  /* 0x00000005141472a4 */ /* 0x000fc4000f8e0206 */
[----:B------:R-:W-:Y:S01]  /*7ec0*/  UIMAD UR21, UR21, UR60, UR7 ;  /* 0x0000003c151572a4 */ /* 0x000fe2000f8e0207 */
[----:B------:R-:W-:Y:S01]  /*7ed0*/  UMOV UR25, UR9 ;  /* 0x0000000900197c82 */ /* 0x000fe20008000000 */
[----:B------:R-:W-:Y:S01]  /*7ee0*/  UMOV UR26, UR10 ;  /* 0x0000000a001a7c82 */ /* 0x000fe20008000000 */
[----:B------:R-:W-:Y:S01]  /*7ef0*/  UMOV UR17, UR9 ;  /* 0x0000000900117c82 */ /* 0x000fe20008000000 */
[----:B------:R-:W-:Y:S01]  /*7f00*/  UMOV UR18, UR10 ;  /* 0x0000000a00127c82 */ /* 0x000fe20008000000 */
[----:B------:R0:W-:Y:S01]  /*7f10*/  UTMALDG.5D.IM2COL [UR24], [UR58], UR39 ;  /* 0x000000183a0073b4 */ /* 0x0001e20008060027 */
[----:B------:R-:W-:Y:S01]  /*7f20*/  @UP1 ULDC UR12, c[0x0][0x384] ;  /* 0x0000e100000c1ab9 */ /* 0x000fe20000000800 */
[----:B------:R-:W-:Y:S01]  /*7f30*/  @UP1 ULDC UR34, c[0x0][0x388] ;  /* 0x0000e20000221ab9 */ /* 0x000fe20000000800 */
[----:B------:R-:W-:Y:S01]  /*7f40*/  UMOV UR14, UR33 ;  /* 0x00000021000e7c82 */ /* 0x000fe20008000000 */
[----:B------:R1:W-:Y:S01]  /*7f50*/  UTMALDG.5D.IM2COL [UR16], [UR58], UR39 ;  /* 0x000000103a0073b4 */ /* 0x0003e20008060027 */
[----:B0-----:R-:W-:Y:S01]  /*7f60*/  UIMAD.WIDE.U32 UR24, UR33, UR12, URZ ;  /* 0x0000000c211872a5 */ /* 0x001fe2000f8e003f */
[----:B------:R-:W-:Y:S01]  /*7f70*/  R2UR UR28, R38 ;  /* 0x00000000261c72ca */ /* 0x000fe200000e0000 */
[----:B------:R-:W-:Y:S01]  /*7f80*/  @UP2 ULDC.64 UR26, c[0x0][0x390] ;  /* 0x0000e400001a2ab9 */ /* 0x000fe20000000a00 */
[----:B------:R-:W-:Y:S01]  /*7f90*/  @UP0 ULDC UR12, c[0x0][0x3a0] ;  /* 0x0000e800000c0ab9 */ /* 0x000fe20000000800 */
[----:B------:R-:W-:Y:S01]  /*7fa0*/  @UP1 USHF.R.U32.HI UR14, URZ, UR34, UR25 ;  /* 0x000000223f0e1299 */ /* 0x000fe20008011619 */
[----:B------:R-:W-:Y:S01]  /*7fb0*/  UMOV UR30, UR54 ;  /* 0x00000036001e7c82 */ /* 0x000fe20008000000 */
[----:B-1----:R-:W-:-:S02]  /*7fc0*/  UIMAD.WIDE.U32 UR18, UR11, UR32, URZ ;  /* 0x000000200b1272a5 */ /* 0x002fc4000f8e003f */
[----:B------:R-:W-:Y:S01]  /*7fd0*/  UMOV UR22, UR11 ;  /* 0x0000000b00167c82 */ /* 0x000fe20008000000 */
[----:B------:R-:W-:Y:S02]  /*7fe0*/  UIADD3 UR17, -UR13, URZ, URZ ;  /* 0x0000003f0d117290 */ /* 0x000fe4000fffe13f */
[----:B------:R-:W-:Y:S02]  /*7ff0*/  @UP0 USHF.R.U32.HI UR22, URZ, UR12, UR19 ;  /* 0x0000000c3f160299 */ /* 0x000fe40008011613 */
[----:B------:R-:W-:Y:S02]  /*8000*/  UIADD3 UR20, -UR11, URZ, URZ ;  /* 0x0000003f0b147290 */ /* 0x000fe4000fffe13f */
[----:B------:R-:W-:Y:S02]  /*8010*/  UIADD3 UR12, -UR22, URZ, URZ ;  /* 0x0000003f160c7290 */ /* 0x000fe4000fffe13f */
[----:B------:R-:W-:Y:S02]  /*8020*/  UIMAD UR17, UR15, UR17, UR35 ;  /* 0x000000110f1172a4 */ /* 0x000fe4000f8e0223 */
        /* <DEDUP_REMOVED lines=8> */
[----:B------:R-:W-:Y:S01]  /*80b0*/  @UP1 ULDC UR12, c[0x0][0x384] ;  /* 0x0000e100000c1ab9 */ /* 0x000fe20000000800 */
[----:B------:R-:W-:Y:S01]  /*80c0*/  UIMAD.WIDE.U32 UR24, UR14, UR26, URZ ;  /* 0x0000001a0e1872a5 */ /* 0x000fe2000f8e003f */
[----:B------:R-:W-:-:S02]  /*80d0*/  UMOV UR11, UR46 ;  /* 0x0000002e000b7c82 */ /* 0x000fc40008000000 */
[----:B------:R-:W-:Y:S02]  /*80e0*/  UMOV UR26, UR14 ;  /* 0x0000000e001a7c82 */ /* 0x000fe40008000000 */
[----:B------:R0:W-:Y:S01]  /*80f0*/  UTMALDG.5D.IM2COL [UR16], [UR58], UR39 ;  /* 0x000000103a0073b4 */ /* 0x0001e20008060027 */
[----:B------:R-:W-:Y:S01]  /*8100*/  @UP2 USHF.R.U32.HI UR26, URZ, UR27, UR25 ;  /* 0x0000001b3f1a2299 */ /* 0x000fe20008011619 */
[----:B------:R-:W-:Y:S01]  /*8110*/  R2UR UR27, R39 ;  /* 0x00000000271b72ca */ /* 0x000fe200000e0000 */
[----:B------:R-:W-:Y:S01]  /*8120*/  @UP2 ULDC.64 UR34, c[0x0][0x390] ;  /* 0x0000e40000222ab9 */ /* 0x000fe20000000a00 */
[----:B0-----:R-:W-:Y:S01]  /*8130*/  UIMAD.WIDE.U32 UR16, UR46, UR12, URZ ;  /* 0x0000000c2e1072a5 */ /* 0x001fe2000f8e003f */
[----:B------:R-:W-:Y:S01]  /*8140*/  @UP0 ULDC UR18, c[0x0][0x39c] ;  /* 0x0000e70000120ab9 */ /* 0x000fe20000000800 */
[----:B------:R-:W-:Y:S01]  /*8150*/  @UP1 ULDC UR22, c[0x0][0x388] ;  /* 0x0000e20000161ab9 */ /* 0x000fe20000000800 */
[----:B------:R-:W-:Y:S01]  /*8160*/  UIMAD.WIDE.U32 UR18, UR26, UR18, URZ ;  /* 0x000000121a1272a5 */ /* 0x000fe2000f8e003f */
[----:B------:R-:W-:-:S03]  /*8170*/  @UP0 ULDC UR20, c[0x0][0x3a0] ;  /* 0x0000e80000140ab9 */ /* 0x000fc60000000800 */
[----:B------:R-:W-:Y:S01]  /*8180*/  @UP1 UMOV UR16, UR17 ;  /* 0x0000001100101c82 */ /* 0x000fe20008000000 */
[----:B------:R-:W-:Y:S02]  /*8190*/  UIADD3 UR21, -UR14, URZ, URZ ;  /* 0x0000003f0e157290 */ /* 0x000fe4000fffe13f */
[----:B------:R-:W-:Y:S02]  /*81a0*/  @UP1 USHF.R.U32.HI UR11, URZ, UR22, UR16 ;  /* 0x000000163f0b1299 */ /* 0x000fe40008011610 */
[----:B------:R-:W-:Y:S01]  /*81b0*/  UIMAD UR17, UR15, UR21, UR28 ;  /* 0x000000150f1172a4 */ /* 0x000fe2000f8e021c */
[----:B------:R-:W-:Y:S01]  /*81c0*/  UMOV UR22, UR26 ;  /* 0x0000001a00167c82 */ /* 0x000fe20008000000 */
[----:B------:R-:W-:Y:S02]  /*81d0*/  @UP0 USHF.R.U32.HI UR22, URZ, UR20, UR19 ;  /* 0x000000143f160299 */ /* 0x000fe40008011613 */
[----:B------:R-:W-:Y:S02]  /*81e0*/  UIADD3 UR20, -UR26, URZ, URZ ;  /* 0x0000003f1a147290 */ /* 0x000fe4000fffe13f */
[----:B------:R-:W-:-:S02]  /*81f0*/  UIADD3 UR21, -UR22, URZ, URZ ;  /* 0x0000003f16157290 */ /* 0x000fc4000fffe13f */
[----:B------:R-:W-:Y:S02]  /*8200*/  UIMAD UR20, UR31, UR20, UR14 ;  /* 0x000000141f1472a4 */ /* 0x000fe4000f8e020e */
[----:B------:R-:W-:Y:S01]  /*8210*/  UIMAD UR21, UR23, UR21, UR26 ;  /* 0x00000015171572a4 */ /* 0x000fe2000f8e021a */
[----:B------:R-:W-:Y:S01]  /*8220*/  @UP2 ULDC.64 UR12, c[0x0][0x390] ;  /* 0x0000e400000c2ab9 */ /* 0x000fe20000000a00 */
[----:B------:R-:W-:Y:S02]  /*8230*/  UIADD3 UR16, UR8, 0x6800, URZ ;  /* 0x0000680008107890 */ /* 0x000fe4000fffe03f */
[----:B------:R-:W-:Y:S02]  /*8240*/  UIMAD.WIDE.U32 UR24, UR11, UR12, URZ ;  /* 0x0000000c0b1872a5 */ /* 0x000fe4000f8e003f */
[----:B------:R-:W-:Y:S02]  /*8250*/  UIMAD UR19, UR17, UR4, UR44 ;  /* 0x00000004111372a4 */ /* 0x000fe4000f8e022c */
[----:B------:R-:W-:-:S02]  /*8260*/  UIMAD UR20, UR20, UR5, UR6 ;  /* 0x00000005141472a4 */ /* 0x000fc4000f8e0206 */
[----:B------:R-:W-:Y:S01]  /*8270*/  UIMAD UR21, UR21, UR60, UR7 ;  /* 0x0000003c151572a4 */ /* 0x000fe2000f8e0207 */
[----:B------:R-:W-:Y:S01]  /*8280*/  UMOV UR26, UR11 ;  /* 0x0000000b001a7c82 */ /* 0x000fe20008000000 */
[----:B------:R-:W-:Y:S01]  /*8290*/  @UP2 USHF.R.U32.HI UR26, URZ, UR13, UR25 ;  /* 0x0000000d3f1a2299 */ /* 0x000fe20008011619 */
[----:B------:R-:W-:Y:S01]  /*82a0*/  @UP0 ULDC UR12, c[0x0][0x39c] ;  /* 0x0000e700000c0ab9 */ /* 0x000fe20000000800 */
[----:B------:R-:W-:Y:S01]  /*82b0*/  UMOV UR17, UR9 ;  /* 0x0000000900117c82 */ /* 0x000fe20008000000 */
[----:B------:R-:W-:Y:S01]  /*82c0*/  UMOV UR18, UR10 ;  /* 0x0000000a00127c82 */ /* 0x000fe20008000000 */
[----:B------:R-:W-:-:S03]  /*82d0*/  UIMAD.WIDE.U32 UR12, UR26, UR12, URZ ;  /* 0x0000000c1a0c72a5 */ /* 0x000fc6000f8e003f */
[----:B------:R0:W-:Y:S01]  /*82e0*/  UTMALDG.5D.IM2COL [UR16], [UR58], UR39 ;  /* 0x000000103a0073b4 */ /* 0x0001e20008060027 */
[----:B------:R-:W-:Y:S01]  /*82f0*/  @UP1 ULDC UR24, c[0x0][0x384] ;  /* 0x0000e10000181ab9 */ /* 0x000fe20000000800 */
[----:B------:R-:W-:Y:S01]  /*8300*/  UMOV UR14, UR38 ;  /* 0x00000026000e7c82 */ /* 0x000fe20008000000 */
[----:B------:R-:W-:Y:S01]  /*8310*/  @UP2 ULDC.64 UR28, c[0x0][0x390] ;  /* 0x0000e400001c2ab9 */ /* 0x000fe20000000a00 */
[----:B0-----:R-:W-:Y:S01]  /*8320*/  @UP0 ULDC UR19, c[0x0][0x3a0] ;  /* 0x0000e80000130ab9 */ /* 0x001fe20000000800 */
[----:B------:R-:W-:Y:S01]  /*8330*/  UIMAD.WIDE.U32 UR16, UR38, UR24, URZ ;  /* 0x00000018261072a5 */ /* 0x000fe2000f8e003f */
[----:B------:R-:W-:Y:S01]  /*8340*/  UMOV UR22, UR26 ;  /* 0x0000001a00167c82 */ /* 0x000fe20008000000 */
[----:B------:R-:W-:Y:S01]  /*8350*/  @UP0 USHF.R.U32.HI UR22, URZ, UR19, UR13 ;  /* 0x000000133f160299 */ /* 0x000fe2000801160d */
[----:B------:R-:W-:Y:S02]  /*8360*/  @UP1 ULDC UR18, c[0x0][0x388] ;  /* 0x0000e20000121ab9 */ /* 0x000fe40000000800 */
[----:B------:R-:W-:Y:S01]  /*8370*/  @UP2 ULDC.64 UR12, c[0x0][0x390] ;  /* 0x0000e400000c2ab9 */ /* 0x000fe20000000a00 */
[----:B------:R-:W-:-:S02]  /*8380*/  @UP1 USHF.R.U32.HI UR14, URZ, UR18, UR17 ;  /* 0x000000123f0e1299 */ /* 0x000fc40008011611 */
[----:B------:R-:W-:Y:S02]  /*8390*/  UIADD3 UR21, -UR22, URZ, URZ ;  /* 0x0000003f16157290 */ /* 0x000fe4000fffe13f */
[----:B------:R-:W-:Y:S02]  /*83a0*/  UIADD3 UR17, -UR11, URZ, URZ ;  /* 0x0000003f0b117290 */ /* 0x000fe4000fffe13f */
[----:B------:R-:W-:Y:S02]  /*83b0*/  UIADD3 UR18, -UR26, URZ, URZ ;  /* 0x0000003f1a127290 */ /* 0x000fe4000fffe13f */
[----:B------:R-:W-:Y:S01]  /*83c0*/  UIMAD UR21, UR23, UR21, UR26 ;  /* 0x00000015171572a4 */ /* 0x000fe2000f8e021a */
[----:B------:R-:W-:Y:S01]  /*83d0*/  R2UR UR26, R40 ;  /* 0x00000000281a72ca */ /* 0x000fe200000e0000 */
[----:B------:R-:W-:Y:S02]  /*83e0*/  UIMAD UR17, UR15, UR17, UR27 ;  /* 0x000000110f1172a4 */ /* 0x000fe4000f8e021b */
[----:B------:R-:W-:-:S02]  /*83f0*/  UIMAD UR18, UR31, UR18, UR11 ;  /* 0x000000121f1272a4 */ /* 0x000fc4000f8e020b */
[----:B------:R-:W-:Y:S02]  /*8400*/  UIMAD.WIDE.U32 UR24, UR14, UR12, URZ ;  /* 0x0000000c0e1872a5 */ /* 0x000fe4000f8e003f */
[----:B------:R-:W-:Y:S02]  /*8410*/  UIADD3 UR16, UR8, 0x7000, URZ ;  /* 0x0000700008107890 */ /* 0x000fe4000fffe03f */
[----:B------:R-:W-:Y:S02]  /*8420*/  UIMAD UR19, UR17, UR4, UR44 ;  /* 0x00000004111372a4 */ /* 0x000fe4000f8e022c */
[----:B------:R-:W-:Y:S02]  /*8430*/  UIMAD UR20, UR18, UR5, UR6 ;  /* 0x00000005121472a4 */ /* 0x000fe4000f8e0206 */
        /* <DEDUP_REMOVED lines=9> */
[----:B------:R-:W-:Y:S01]  /*84d0*/  UIADD3 UR12, -UR14, URZ, URZ ;  /* 0x0000003f0e0c7290 */ /* 0x000fe2000fffe13f */
[----:B------:R-:W-:Y:S01]  /*84e0*/  UMOV UR27, UR51 ;  /* 0x00000033001b7c82 */ /* 0x000fe20008000000 */
[----:B0-----:R-:W-:Y:S01]  /*84f0*/  UMOV UR22, UR11 ;  /* 0x0000000b00167c82 */ /* 0x001fe20008000000 */
[----:B------:R-:W-:Y:S02]  /*8500*/  @UP0 USHF.R.U32.HI UR22, URZ, UR24, UR13 ;  /* 0x000000183f160299 */ /* 0x000fe4000801160d */
[----:B------:R-:W-:Y:S02]  /*8510*/  UIADD3 UR20, -UR11, URZ, URZ ;  /* 0x0000003f0b147290 */ /* 0x000fe4000fffe13f */
[----:B------:R-:W-:Y:S02]  /*8520*/  UIADD3 UR21, -UR22, URZ, URZ ;  /* 0x0000003f16157290 */ /* 0x000fe4000fffe13f */
[----:B------:R-:W-:-:S02]  /*8530*/  UIMAD UR19, UR15, UR12, UR26 ;  /* 0x0000000c0f1372a4 */ /* 0x000fc4000f8e021a */
[----:B------:R-:W-:Y:S02]  /*8540*/  UIMAD UR20, UR31, UR20, UR14 ;  /* 0x000000141f1472a4 */ /* 0x000fe4000f8e020e */
[----:B------:R-:W-:Y:S02]  /*8550*/  UIMAD UR21, UR23, UR21, UR11 ;  /* 0x00000015171572a4 */ /* 0x000fe4000f8e020b */
[----:B------:R-:W-:Y:S02]  /*8560*/  UIADD3 UR16, UR8, 0x7800, URZ ;  /* 0x0000780008107890 */ /* 0x000fe4000fffe03f */
[----:B------:R-:W-:Y:S02]  /*8570*/  UIMAD UR19, UR19, UR4, UR44 ;  /* 0x00000004131372a4 */ /* 0x000fe4000f8e022c */
[----:B------:R-:W-:Y:S02]  /*8580*/  UIMAD UR20, UR20, UR5, UR6 ;  /* 0x00000005141472a4 */ /* 0x000fe4000f8e0206 */
[----:B------:R-:W-:Y:S01]  /*8590*/  UIMAD UR21, UR21, UR60, UR7 ;  /* 0x0000003c151572a4 */ /* 0x000fe2000f8e0207 */
[----:B------:R-:W-:Y:S01]  /*85a0*/  @UP1 ULDC UR17, c[0x0][0x384] ;  /* 0x0000e10000111ab9 */ /* 0x000fe20000000800 */
[----:B------:R-:W-:Y:S01]  /*85b0*/  @UP1 ULDC UR11, c[0x0][0x388] ;  /* 0x0000e200000b1ab9 */ /* 0x000fe20000000800 */
[----:B------:R-:W-:Y:S01]  /*85c0*/  UIMAD.WIDE.U32 UR12, UR48, UR17, URZ ;  /* 0x00000011300c72a5 */ /* 0x000fe2000f8e003f */
[----:B------:R-:W-:-:S02]  /*85d0*/  @UP0 ULDC UR24, c[0x0][0x39c] ;  /* 0x0000e70000180ab9 */ /* 0x000fc40000000800 */
[----:B------:R-:W-:Y:S01]  /*85e0*/  UMOV UR17, UR9 ;  /* 0x0000000900117c82 */ /* 0x000fe20008000000 */
[----:B------:R-:W-:Y:S02]  /*85f0*/  @UP1 USHF.R.U32.HI UR48, URZ, UR11, UR13 ;  /* 0x0000000b3f301299 */ /* 0x000fe4000801160d */
[----:B------:R0:W-:Y:S01]  /*8600*/  UTMALDG.5D.IM2COL [UR16], [UR58], UR39 ;  /* 0x000000103a0073b4 */ /* 0x0001e20008060027 */
[----:B------:R-:W-:Y:S02]  /*8610*/  @UP1 ULDC UR12, c[0x0][0x384] ;  /* 0x0000e100000c1ab9 */ /* 0x000fe40000000800 */
[----:B------:R-:W-:Y:S02]  /*8620*/  UIMAD.WIDE.U32 UR12, UR49, UR12, URZ ;  /* 0x0000000c310c72a5 */ /* 0x000fe4000f8e003f */
[----:B------:R-:W-:Y:S01]  /*8630*/  UMOV UR11, UR48 ;  /* 0x00000030000b7c82 */ /* 0x000fe20008000000 */
[----:B0-----:R-:W-:Y:S02]  /*8640*/  @UP2 ULDC.64 UR16, c[0x0][0x390] ;  /* 0x0000e40000102ab9 */ /* 0x001fe40000000a00 */
[----:B------:R-:W-:-:S07]  /*8650*/  UIMAD.WIDE.U32 UR18, UR48, UR16, URZ ;  /* 0x00000010301272a5 */ /* 0x000fce000f8e003f */
[----:B------:R-:W-:Y:S01]  /*8660*/  @UP2 UMOV UR14, UR19 ;  /* 0x00000013000e2c82 */ /* 0x000fe20008000000 */
[----:B------:R-:W-:Y:S01]  /*8670*/  @UP1 ULDC UR18, c[0x0][0x388] ;  /* 0x0000e20000121ab9 */ /* 0x000fe20000000800 */
[----:B------:R-:W-:Y:S01]  /*8680*/  @UP2 USHF.R.U32.HI UR11, URZ, UR17, UR14 ;  /* 0x000000113f0b2299 */ /* 0x000fe2000801160e */
[----:B------:R-:W-:Y:S02]  /*8690*/  @UP1 UMOV UR19, UR13 ;  /* 0x0000000d00131c82 */ /* 0x000fe40008000000 */
[----:B------:R-:W-:Y:S01]  /*86a0*/  @UP0 ULDC UR14, c[0x0][0x3a0] ;  /* 0x0000e800000e0ab9 */ /* 0x000fe20000000800 */
[----:B------:R-:W-:Y:S02]  /*86b0*/  @UP1 USHF.R.U32.HI UR49, URZ, UR18, UR19 ;  /* 0x000000123f311299 */ /* 0x000fe40008011613 */
[----:B------:R-:W-:Y:S02]  /*86c0*/  UIMAD.WIDE.U32 UR16, UR11, UR24, URZ ;  /* 0x000000180b1072a5 */ /* 0x000fe4000f8e003f */
[----:B------:R-:W-:-:S02]  /*86d0*/  UIADD3 UR18, -UR11, URZ, URZ ;  /* 0x0000003f0b127290 */ /* 0x000fc4000fffe13f */
[----:B------:R-:W-:Y:S01]  /*86e0*/  UMOV UR25, UR11 ;  /* 0x0000000b00197c82 */ /* 0x000fe20008000000 */
[----:B------:R-:W-:Y:S02]  /*86f0*/  @UP0 USHF.R.U32.HI UR25, URZ, UR14, UR17 ;  /* 0x0000000e3f190299 */ /* 0x000fe40008011611 */
[----:B------:R-:W-:Y:S02]  /*8700*/  UIMAD UR18, UR31, UR18, UR48 ;  /* 0x000000121f1272a4 */ /* 0x000fe4000f8e0230 */
[----:B------:R-:W-:Y:S01]  /*8710*/  UIADD3 UR14, -UR48, URZ, URZ ;  /* 0x0000003f300e7290 */ /* 0x000fe2000fffe13f */
[----:B------:R-:W-:Y:S01]  /*8720*/  R2UR UR48, R31 ;  /* 0x000000001f3072ca */ /* 0x000fe200000e0000 */
[----:B------:R-:W-:Y:S02]  /*8730*/  UIADD3 UR16, -UR25, URZ, URZ ;  /* 0x0000003f19107290 */ /* 0x000fe4000fffe13f */
[----:B------:R-:W-:Y:S02]  /*8740*/  UIMAD UR18, UR18, UR5, UR6 ;  /* 0x00000005121272a4 */ /* 0x000fe4000f8e0206 */
[----:B------:R-:W-:Y:S01]  /*8750*/  UIMAD UR14, UR15, UR14, UR43 ;  /* 0x0000000e0f0e72a4 */ /* 0x000fe2000f8e022b */
[----:B------:R-:W-:Y:S01]  /*8760*/  R2UR UR43, R26 ;  /* 0x000000001a2b72ca */ /* 0x000fe200000e0000 */
[----:B------:R-:W-:Y:S01]  /*8770*/  UIMAD UR11, UR23, UR16, UR11 ;  /* 0x00000010170b72a4 */ /* 0x000fe2000f8e020b */
[----:B------:R-:W-:Y:S01]  /*8780*/  R2UR UR23, R5 ;  /* 0x00000000051772ca */ /* 0x000fe200000e0000 */
[----:B------:R-:W-:Y:S01]  /*8790*/  @UP2 ULDC.64 UR12, c[0x0][0x390] ;  /* 0x0000e400000c2ab9 */ /* 0x000fe20000000a00 */
[----:B------:R-:W-:Y:S01]  /*87a0*/  UMOV UR20, UR18 ;  /* 0x0000001200147c82 */ /* 0x000fe20008000000 */
[----:B------:R-:W-:-:S02]  /*87b0*/  UIMAD.WIDE.U32 UR16, UR49, UR12, URZ ;  /* 0x0000000c311072a5 */ /* 0x000fc4000f8e003f */
[----:B------:R-:W-:Y:S02]  /*87c0*/  UIMAD UR19, UR14, UR4, UR44 ;  /* 0x000000040e1372a4 */ /* 0x000fe4000f8e022c */
[----:B------:R-:W-:Y:S02]  /*87d0*/  UIMAD UR21, UR11, UR60, UR7 ;  /* 0x0000003c0b1572a4 */ /* 0x000fe4000f8e0207 */
[----:B------:R-:W-:Y:S02]  /*87e0*/  UIADD3 UR16, UR8, 0x400, URZ ;  /* 0x0000040008107890 */ /* 0x000fe4000fffe03f */
[----:B------:R-:W-:Y:S01]  /*87f0*/  UIADD3 UR18, UR10, 0x20, URZ ;  /* 0x000000200a127890 */ /* 0x000fe2000fffe03f */
[----:B------:R-:W-:Y:S01]  /*8800*/  UMOV UR14, UR49 ;  /* 0x00000031000e7c82 */ /* 0x000fe20008000000 */
[----:B------:R-:W-:Y:S01]  /*8810*/  @UP2 USHF.R.U32.HI UR14, URZ, UR13, UR17 ;  /* 0x0000000d3f0e2299 */ /* 0x000fe20008011611 */
[----:B------:R-:W-:Y:S02]  /*8820*/  UMOV UR22, UR25 ;  /* 0x0000001900167c82 */ /* 0x000fe40008000000 */
[----:B------:R-:W-:Y:S01]  /*8830*/  UMOV UR17, UR9 ;  /* 0x0000000900117c82 */ /* 0x000fe20008000000 */
[----:B------:R-:W-:Y:S01]  /*8840*/  @UP0 ULDC UR12, c[0x0][0x39c] ;  /* 0x0000e700000c0ab9 */ /* 0x000fe20000000800 */
[----:B------:R-:W-:-:S02]  /*8850*/  @UP0 ULDC UR24, c[0x0][0x3a0] ;  /* 0x0000e80000180ab9 */ /* 0x000fc40000000800 */
[----:B------:R0:W-:Y:S01]  /*8860*/  UTMALDG.5D.IM2COL [UR16], [UR58], UR39 ;  /* 0x000000103a0073b4 */ /* 0x0001e20008060027 */
[----:B------:R-:W-:Y:S01]  /*8870*/  UIMAD.WIDE.U32 UR12, UR14, UR12, URZ ;  /* 0x0000000c0e0c72a5 */ /* 0x000fe2000f8e003f */
[----:B------:R-:W-:-:S06]  /*8880*/  UMOV UR11, UR52 ;  /* 0x00000034000b7c82 */ /* 0x000fcc0008000000 */
[----:B------:R-:W-:Y:S01]  /*8890*/  @UP0 UMOV UR12, UR13 ;  /* 0x0000000d000c0c82 */ /* 0x000fe20008000000 */
[----:B0-----:R-:W-:Y:S01]  /*88a0*/  @UP1 ULDC UR16, c[0x0][0x384] ;  /* 0x0000e10000101ab9 */ /* 0x001fe20000000800 */
[----:B------:R-:W-:Y:S01]  /*88b0*/  @UP1 ULDC UR18, c[0x0][0x384] ;  /* 0x0000e10000121ab9 */ /* 0x000fe20000000800 */
[----:B------:R-:W-:Y:S01]  /*88c0*/  UIMAD.WIDE.U32 UR16, UR52, UR16, URZ ;  /* 0x00000010341072a5 */ /* 0x000fe2000f8e003f */
[----:B------:R-:W-:Y:S01]  /*88d0*/  @UP1 ULDC UR20, c[0x0][0x388] ;  /* 0x0000e20000141ab9 */ /* 0x000fe20000000800 */
[----:B------:R-:W-:Y:S01]  /*88e0*/  UIMAD.WIDE.U32 UR18, UR51, UR18, URZ ;  /* 0x00000012331272a5 */ /* 0x000fe2000f8e003f */
[----:B------:R-:W-:Y:S01]  /*88f0*/  UMOV UR22, UR14 ;  /* 0x0000000e00167c82 */ /* 0x000fe20008000000 */
[----:B------:R-:W-:-:S03]  /*8900*/  @UP0 USHF.R.U32.HI UR22, URZ, UR24, UR12 ;  /* 0x000000183f160299 */ /* 0x000fc6000801160c */
[----:B------:R-:W-:Y:S01]  /*8910*/  @UP1 UMOV UR13, UR17 ;  /* 0x00000011000d1c82 */ /* 0x000fe20008000000 */
[----:B------:R-:W-:Y:S01]  /*8920*/  @UP1 ULDC UR21, c[0x0][0x388] ;  /* 0x0000e20000151ab9 */ /* 0x000fe20000000800 */
[----:B------:R-:W-:Y:S01]  /*8930*/  @UP1 USHF.R.U32.HI UR11, URZ, UR20, UR13 ;  /* 0x000000143f0b1299 */ /* 0x000fe2000801160d */
[----:B------:R-:W-:Y:S01]  /*8940*/  @UP2 ULDC.64 UR16, c[0x0][0x390] ;  /* 0x0000e40000102ab9 */ /* 0x000fe20000000a00 */
[----:B------:R-:W-:Y:S02]  /*8950*/  @UP1 USHF.R.U32.HI UR27, URZ, UR21, UR19 ;  /* 0x000000153f1b1299 */ /* 0x000fe40008011613 */
[----:B------:R-:W-:Y:S02]  /*8960*/  UIADD3 UR21, -UR22, URZ, URZ ;  /* 0x0000003f16157290 */ /* 0x000fe4000fffe13f */
[----:B------:R-:W-:Y:S02]  /*8970*/  UIADD3 UR24, -UR49, URZ, URZ ;  /* 0x0000003f31187290 */ /* 0x000fe4000fffe13f */
[----:B------:R-:W-:-:S02]  /*8980*/  UIADD3 UR20, -UR14, URZ, URZ ;  /* 0x0000003f0e147290 */ /* 0x000fc4000fffe13f */
[----:B------:R-:W-:Y:S02]  /*8990*/  UIMAD.WIDE.U32 UR18, UR11, UR16, URZ ;  /* 0x000000100b1272a5 */ /* 0x000fe4000f8e003f */
[----:B------:R-:W-:Y:S02]  /*89a0*/  UIMAD UR21, UR23, UR21, UR14 ;  /* 0x00000015171572a4 */ /* 0x000fe4000f8e020e */
[----:B------:R-:W-:Y:S02]  /*89b0*/  UIMAD UR20, UR31, UR20, UR49 ;  /* 0x000000141f1472a4 */ /* 0x000fe4000f8e0231 */
[----:B------:R-:W-:Y:S01]  /*89c0*/  UIMAD UR26, UR15, UR24, UR43 ;  /* 0x000000180f1a72a4 */ /* 0x000fe2000f8e022b */
[----:B------:R-:W-:Y:S01]  /*89d0*/  R2UR UR43, R33 ;  /* 0x00000000212b72ca */ /* 0x000fe200000e0000 */
[----:B------:R-:W-:Y:S01]  /*89e0*/  @UP2 UMOV UR18, UR19 ;  /* 0x0000001300122c82 */ /* 0x000fe20008000000 */
[----:B------:R-:W-:Y:S02]  /*89f0*/  UIADD3 UR16, UR8, 0xc00, URZ ;  /* 0x00000c0008107890 */ /* 0x000fe4000fffe03f */
[----:B------:R-:W-:-:S02]  /*8a00*/  UIMAD UR19, UR26, UR4, UR44 ;  /* 0x000000041a1372a4 */ /* 0x000fc4000f8e022c */
[----:B------:R-:W-:Y:S02]  /*8a10*/  UIMAD UR20, UR20, UR5, UR6 ;  /* 0x00000005141472a4 */ /* 0x000fe4000f8e0206 */
[----:B------:R-:W-:Y:S02]  /*8a20*/  UIADD3 UR52, UR10, 0x20, URZ ;  /* 0x000000200a347890 */ /* 0x000fe4000fffe03f */
[----:B------:R-:W-:Y:S01]  /*8a30*/  UIMAD UR21, UR21, UR60, UR7 ;  /* 0x0000003c151572a4 */ /* 0x000fe2000f8e0207 */
[----:B------:R-:W-:Y:S01]  /*8a40*/  @UP2 ULDC.64 UR12, c[0x0][0x390] ;  /* 0x0000e400000c2ab9 */ /* 0x000fe20000000a00 */
[----:B------:R-:W-:Y:S01]  /*8a50*/  UMOV UR14, UR11 ;  /* 0x0000000b000e7c82 */ /* 0x000fe20008000000 */
[----:B------:R-:W-:Y:S02]  /*8a60*/  @UP2 USHF.R.U32.HI UR14, URZ, UR17, UR18 ;  /* 0x000000113f0e2299 */ /* 0x000fe40008011612 */
[----:B------:R-:W-:Y:S01]  /*8a70*/  UIMAD.WIDE.U32 UR24, UR27, UR12, URZ ;  /* 0x0000000c1b1872a5 */ /* 0x000fe2000f8e003f */
[----:B------:R-:W-:Y:S01]  /*8a80*/  UMOV UR17, UR9 ;  /* 0x0000000900117c82 */ /* 0x000fe20008000000 */
[----:B------:R-:W-:Y:S01]  /*8a90*/  UMOV UR18, UR52 ;  /* 0x0000003400127c82 */ /* 0x000fe20008000000 */
[----:B------:R-:W-:Y:S01]  /*8aa0*/  @UP1 ULDC UR12, c[0x0][0x384] ;  /* 0x0000e100000c1ab9 */ /* 0x000fe20000000800 */
[----:B------:R0:W-:Y:S01]  /*8ab0*/  UTMALDG.5D.IM2COL [UR16], [UR58], UR39 ;  /* 0x000000103a0073b4 */ /* 0x0001e20008060027 */
[----:B------:R-:W-:Y:S01]  /*8ac0*/  UMOV UR26, UR55 ;  /* 0x00000037001a7c82 */ /* 0x000fe20008000000 */
[----:B------:R-:W-:Y:S01]  /*8ad0*/  UMOV UR32, UR27 ;  /* 0x0000001b00207c82 */ /* 0x000fe20008000000 */
[----:B------:R-:W-:Y:S01]  /*8ae0*/  @UP2 USHF.R.U32.HI UR32, URZ, UR13, UR25 ;  /* 0x0000000d3f202299 */ /* 0x000fe20008011619 */
[----:B------:R-:W-:-:S02]  /*8af0*/  UMOV UR51, UR57 ;  /* 0x0000003900337c82 */ /* 0x000fc40008000000 */
[----:B------:R-:W-:Y:S01]  /*8b00*/  UMOV UR25, UR53 ;  /* 0x0000003500197c82 */ /* 0x000fe20008000000 */
[----:B------:R-:W-:Y:S01]  /*8b10*/  UMOV UR49, UR9 ;  /* 0x0000000900317c82 */ /* 0x000fe20008000000 */
[----:B0-----:R-:W-:Y:S01]  /*8b20*/  UIMAD.WIDE.U32 UR16, UR55, UR12, URZ ;  /* 0x0000000c371072a5 */ /* 0x001fe2000f8e003f */
[----:B------:R-:W-:Y:S01]  /*8b30*/  @UP1 ULDC UR22, c[0x0][0x388] ;  /* 0x0000e20000161ab9 */ /* 0x000fe20000000800 */
[----:B------:R-:W-:Y:S02]  /*8b40*/  @UP1 ULDC UR18, c[0x0][0x384] ;  /* 0x0000e10000121ab9 */ /* 0x000fe40000000800 */
[----:B------:R-:W-:Y:S01]  /*8b50*/  @UP1 USHF.R.U32.HI UR26, URZ, UR22, UR17 ;  /* 0x000000163f1a1299 */ /* 0x000fe20008011611 */
[----:B------:R-:W-:Y:S01]  /*8b60*/  @UP1 ULDC UR12, c[0x0][0x384] ;  /* 0x0000e100000c1ab9 */ /* 0x000fe20000000800 */
[----:B------:R-:W-:Y:S02]  /*8b70*/  UIMAD.WIDE.U32 UR18, UR54, UR18, URZ ;  /* 0x00000012361272a5 */ /* 0x000fe4000f8e003f */
[----:B------:R-:W-:-:S02]  /*8b80*/  UIMAD.WIDE.U32 UR12, UR53, UR12, URZ ;  /* 0x0000000c350c72a5 */ /* 0x000fc4000f8e003f */
[----:B------:R-:W-:Y:S01]  /*8b90*/  UIMAD.WIDE.U32 UR16, UR26, UR34, URZ ;  /* 0x000000221a1072a5 */ /* 0x000fe2000f8e003f */
[----:B------:R-:W-:Y:S01]  /*8ba0*/  @UP1 ULDC UR20, c[0x0][0x388] ;  /* 0x0000e20000141ab9 */ /* 0x000fe20000000800 */
[----:B------:R-:W-:Y:S01]  /*8bb0*/  @UP1 ULDC UR21, c[0x0][0x388] ;  /* 0x0000e20000151ab9 */ /* 0x000fe20000000800 */
[----:B------:R-:W-:Y:S02]  /*8bc0*/  @UP1 USHF.R.U32.HI UR25, URZ, UR20, UR13 ;  /* 0x000000143f191299 */ /* 0x000fe4000801160d */
[----:B------:R-:W-:Y:S02]  /*8bd0*/  @UP1 USHF.R.U32.HI UR30, URZ, UR21, UR19 ;  /* 0x000000153f1e1299 */ /* 0x000fe40008011613 */
[----:B------:R-:W-:Y:S01]  /*8be0*/  @UP2 UMOV UR12, UR17 ;  /* 0x00000011000c2c82 */ /* 0x000fe20008000000 */
[----:B------:R-:W-:Y:S01]  /*8bf0*/  @UP2 ULDC.64 UR18, c[0x0][0x390] ;  /* 0x0000e40000122ab9 */ /* 0x000fe20000000a00 */
[----:B------:R-:W-:Y:S02]  /*8c00*/  UIMAD.WIDE.U32 UR20, UR30, UR28, URZ ;  /* 0x0000001c1e1472a5 */ /* 0x000fe4000f8e003f */
[----:B------:R-:W-:-:S02]  /*8c10*/  UIMAD.WIDE.U32 UR16, UR25, UR18, URZ ;  /* 0x00000012191072a5 */ /* 0x000fc4000f8e003f */
[----:B------:R-:W-:Y:S01]  /*8c20*/  UMOV UR24, UR25 ;  /* 0x0000001900187c82 */ /* 0x000fe20008000000 */
[----:B------:R-:W-:Y:S01]  /*8c30*/  UMOV UR22, UR14 ;  /* 0x0000000e00167c82 */ /* 0x000fe20008000000 */
[----:B------:R-:W-:Y:S01]  /*8c40*/  @UP2 USHF.R.U32.HI UR24, URZ, UR19, UR17 ;  /* 0x000000133f182299 */ /* 0x000fe20008011611 */
[----:B------:R-:W-:Y:S02]  /*8c50*/  @UP0 ULDC UR20, c[0x0][0x3a0] ;  /* 0x0000e80000140ab9 */ /* 0x000fe40000000800 */
[----:B------:R-:W-:Y:S01]  /*8c60*/  @UP0 ULDC UR16, c[0x0][0x39c] ;  /* 0x0000e70000100ab9 */ /* 0x000fe20000000800 */
[----:B------:R-:W-:Y:S01]  /*8c70*/  @UP1 ULDC UR18, c[0x0][0x384] ;  /* 0x0000e10000121ab9 */ /* 0x000fe20000000800 */
[----:B------:R-:W-:Y:S01]  /*8c80*/  UIMAD.WIDE.U32 UR16, UR14, UR16, URZ ;  /* 0x000000100e1072a5 */ /* 0x000fe2000f8e003f */
[----:B------:R-:W-:Y:S01]  /*8c90*/  UMOV UR36, UR30 ;  /* 0x0000001e00247c82 */ /* 0x000fe20008000000 */
[----:B------:R-:W-:Y:S02]  /*8ca0*/  UIMAD.WIDE.U32 UR18, UR56, UR18, URZ ;  /* 0x00000012381272a5 */ /* 0x000fe4000f8e003f */
[----:B------:R-:W-:-:S02]  /*8cb0*/  @UP0 USHF.R.U32.HI UR22, URZ, UR20, UR17 ;  /* 0x000000143f160299 */ /* 0x000fc40008011611 */
[----:B------:R-:W-:Y:S02]  /*8cc0*/  UIADD3 UR20, -UR14, URZ, URZ ;  /* 0x0000003f0e147290 */ /* 0x000fe4000fffe13f */
[----:B------:R-:W-:Y:S02]  /*8cd0*/  UIADD3 UR17, -UR11, URZ, URZ ;  /* 0x0000003f0b117290 */ /* 0x000fe4000fffe13f */
[----:B------:R-:W-:Y:S02]  /*8ce0*/  UIMAD UR20, UR31, UR20, UR11 ;  /* 0x000000141f1472a4 */ /* 0x000fe4000f8e020b */
[----:B------:R-:W-:Y:S01]  /*8cf0*/  UIADD3 UR11, -UR22, URZ, URZ ;  /* 0x0000003f160b7290 */ /* 0x000fe2000fffe13f */
[----:B------:R-:W-:Y:S01]  /*8d00*/  UMOV UR13, UR26 ;  /* 0x0000001a000d7c82 */ /* 0x000fe20008000000 */
[----:B------:R-:W-:Y:S02]  /*8d10*/  @UP2 USHF.R.U32.HI UR36, URZ, UR29, UR21 ;  /* 0x0000001d3f242299 */ /* 0x000fe40008011615 */
[----:B------:R-:W-:-:S02]  /*8d20*/  UIMAD UR17, UR15, UR17, UR61 ;  /* 0x000000110f1172a4 */ /* 0x000fc4000f8e023d */
[----:B------:R-:W-:Y:S02]  /*8d30*/  UIMAD UR11, UR23, UR11, UR14 ;  /* 0x0000000b170b72a4 */ /* 0x000fe4000f8e020e */
[----:B------:R-:W-:Y:S01]  /*8d40*/  @UP2 USHF.R.U32.HI UR13, URZ, UR35, UR12 ;  /* 0x000000233f0d2299 */ /* 0x000fe2000801160c */
[----:B------:R-:W-:Y:S02]  /*8d50*/  @UP1 ULDC UR21, c[0x0][0x388] ;  /* 0x0000e20000151ab9 */ /* 0x000fe40000000800 */
[----:B------:R-:W-:Y:S01]  /*8d60*/  UMOV UR12, UR56 ;  /* 0x00000038000c7c82 */ /* 0x000fe20008000000 */
[----:B------:R-:W-:Y:S02]  /*8d70*/  @UP1 USHF.R.U32.HI UR12, URZ, UR21, UR19 ;  /* 0x000000153f0c1299 */ /* 0x000fe40008011613 */
[----:B------:R-:W-:Y:S02]  /*8d80*/  UIADD3 UR16, UR8, 0x1400, URZ ;  /* 0x0000140008107890 */ /* 0x000fe4000fffe03f */
[----:B------:R-:W-:-:S02]  /*8d90*/  UIMAD UR19, UR17, UR4, UR44 ;  /* 0x00000004111372a4 */ /* 0x000fc4000f8e022c */
[----:B------:R-:W-:Y:S02]  /*8da0*/  UIMAD UR20, UR20, UR5, UR6 ;  /* 0x00000005141472a4 */ /* 0x000fe4000f8e0206 */
[----:B------:R-:W-:Y:S01]  /*8db0*/  UIMAD UR21, UR11, UR60, UR7 ;  /* 0x0000003c0b1572a4 */ /* 0x000fe2000f8e0207 */
[----:B------:R-:W-:Y:S01]  /*8dc0*/  @UP2 ULDC.64 UR28, c[0x0][0x390] ;  /* 0x0000e400001c2ab9 */ /* 0x000fe20000000a00 */
[----:B------:R-:W-:Y:S01]  /*8dd0*/  UMOV UR17, UR9 ;  /* 0x0000000900117c82 */ /* 0x000fe20008000000 */
[----:B------:R-:W-:Y:S01]  /*8de0*/  UIMAD.WIDE.U32 UR34, UR12, UR28, URZ ;  /* 0x0000001c0c2272a5 */ /* 0x000fe2000f8e003f */
[----:B------:R-:W-:Y:S02]  /*8df0*/  UMOV UR18, UR52 ;  /* 0x0000003400127c82 */ /* 0x000fe40008000000 */
[----:B------:R-:W-:Y:S01]  /*8e00*/  @UP0 ULDC UR28, c[0x0][0x39c] ;  /* 0x0000e700001c0ab9 */ /* 0x000fe20000000800 */
[----:B------:R-:W-:Y:S02]  /*8e10*/  UMOV UR14, UR43 ;  /* 0x0000002b000e7c82 */ /* 0x000fe40008000000 */
[----:B------:R0:W-:Y:S01]  /*8e20*/  UTMALDG.5D.IM2COL [UR16], [UR58], UR39 ;  /* 0x000000103a0073b4 */ /* 0x0001e20008060027 */
[----:B------:R-:W-:Y:S01]  /*8e30*/  UIADD3 UR34, -UR27, URZ, URZ ;  /* 0x0000003f1b227290 */ /* 0x000fe2000fffe13f */
[----:B------:R-:W-:Y:S01]  /*8e40*/  UMOV UR11, UR12 ;  /* 0x0000000c000b7c82 */ /* 0x000fe20008000000 */
[----:B------:R-:W-:-:S02]  /*8e50*/  @UP2 USHF.R.U32.HI UR11, URZ, UR29, UR35 ;  /* 0x0000001d3f0b2299 */ /* 0x000fc40008011623 */
[----:B------:R-:W-:Y:S02]  /*8e60*/  UIMAD UR42, UR15, UR34, UR42 ;  /* 0x000000220f2a72a4 */ /* 0x000fe4000f8e022a */
[----:B0-----:R-:W-:Y:S01]  /*8e70*/  UIMAD.WIDE.U32 UR18, UR32, UR28, URZ ;  /* 0x0000001c201272a5 */ /* 0x001fe2000f8e003f */
[----:B------:R-:W-:Y:S02]  /*8e80*/  @UP0 ULDC UR21, c[0x0][0x3a0] ;  /* 0x0000e80000150ab9 */ /* 0x000fe40000000800 */
[----:B------:R-:W-:Y:S01]  /*8e90*/  @UP1 ULDC UR28, c[0x0][0x384] ;  /* 0x0000e100001c1ab9 */ /* 0x000fe20000000800 */
[----:B------:R-:W-:Y:S01]  /*8ea0*/  UMOV UR22, UR32 ;  /* 0x0000002000167c82 */ /* 0x000fe20008000000 */
[----:B------:R-:W-:Y:S01]  /*8eb0*/  UIMAD.WIDE.U32 UR16, UR43, UR28, URZ ;  /* 0x0000001c2b1072a5 */ /* 0x000fe2000f8e003f */
[----:B------:R-:W-:Y:S01]  /*8ec0*/  R2UR UR43, R35 ;  /* 0x00000000232b72ca */ /* 0x000fe200000e0000 */
[----:B------:R-:W-:Y:S01]  /*8ed0*/  @UP1 ULDC UR18, c[0x0][0x384] ;  /* 0x0000e10000121ab9 */ /* 0x000fe20000000800 */
[----:B------:R-:W-:Y:S01]  /*8ee0*/  @UP0 UMOV UR28, UR19 ;  /* 0x00000013001c0c82 */ /* 0x000fe20008000000 */
[----:B------:R-:W-:Y:S01]  /*8ef0*/  @UP1 ULDC UR20, c[0x0][0x388] ;  /* 0x0000e20000141ab9 */ /* 0x000fe20000000800 */
[----:B------:R-:W-:-:S02]  /*8f00*/  @UP0 USHF.R.U32.HI UR22, URZ, UR21, UR28 ;  /* 0x000000153f160299 */ /* 0x000fc4000801161c */
[----:B------:R-:W-:Y:S01]  /*8f10*/  UIMAD.WIDE.U32 UR18, UR57, UR18, URZ ;  /* 0x00000012391272a5 */ /* 0x000fe2000f8e003f */
[----:B------:R-:W-:Y:S01]  /*8f20*/  @UP1 UMOV UR28, UR17 ;  /* 0x00000011001c1c82 */ /* 0x000fe20008000000 */
[----:B------:R-:W-:Y:S01]  /*8f30*/  @UP1 ULDC UR21, c[0x0][0x388] ;  /* 0x0000e20000151ab9 */ /* 0x000fe20000000800 */
[----:B------:R-:W-:Y:S01]  /*8f40*/  @UP1 USHF.R.U32.HI UR14, URZ, UR20, UR28 ;  /* 0x000000143f0e1299 */ /* 0x000fe2000801161c */
[----:B------:R-:W-:Y:S01]  /*8f50*/  @UP2 ULDC.64 UR16, c[0x0][0x390] ;  /* 0x0000e40000102ab9 */ /* 0x000fe20000000a00 */
[----:B------:R-:W-:Y:S02]  /*8f60*/  @UP1 USHF.R.U32.HI UR51, URZ, UR21, UR19 ;  /* 0x000000153f331299 */ /* 0x000fe40008011613 */
[----:B------:R-:W-:Y:S02]  /*8f70*/  UIADD3 UR21, -UR22, URZ, URZ ;  /* 0x0000003f16157290 */ /* 0x000fe4000fffe13f */
[----:B------:R-:W-:Y:S02]  /*8f80*/  UIADD3 UR20, -UR32, URZ, URZ ;  /* 0x0000003f20147290 */ /* 0x000fe4000fffe13f */
[----:B------:R-:W-:-:S02]  /*8f90*/  UIMAD.WIDE.U32 UR18, UR14, UR16, URZ ;  /* 0x000000100e1272a5 */ /* 0x000fc4000f8e003f */
[----:B------:R-:W-:Y:S02]  /*8fa0*/  UIMAD UR21, UR23, UR21, UR32 ;  /* 0x00000015171572a4 */ /* 0x000fe4000f8e0220 */
[----:B------:R-:W-:Y:S02]  /*8fb0*/  UIMAD UR20, UR31, UR20, UR27 ;  /* 0x000000141f1472a4 */ /* 0x000fe4000f8e021b */
[----:B------:R-:W-:Y:S01]  /*8fc0*/  UIADD3 UR16, UR8, 0x1c00, URZ ;  /* 0x00001c0008107890 */ /* 0x000fe2000fffe03f */
[----:B------:R-:W-:Y:S01]  /*8fd0*/  @UP2 UMOV UR18, UR19 ;  /* 0x0000001300122c82 */ /* 0x000fe20008000000 */
[----:B------:R-:W-:Y:S02]  /*8fe0*/  UIMAD UR19, UR42, UR4, UR44 ;  /* 0x000000042a1372a4 */ /* 0x000fe4000f8e022c */
[----:B------:R-:W-:Y:S02]  /*8ff0*/  UIMAD UR20, UR20, UR5, UR6 ;  /* 0x00000005141472a4 */ /* 0x000fe4000f8e0206 */
[----:B------:R-:W-:Y:S01]  /*9000*/  UIMAD UR21, UR21, UR60, UR7 ;  /* 0x0000003c151572a4 */ /* 0x000fe2000f8e0207 */
[----:B------:R-:W-:Y:S01]  /*9010*/  @UP2 ULDC.64 UR28, c[0x0][0x390] ;  /* 0x0000e400001c2ab9 */ /* 0x000fe20000000a00 */
[----:B------:R-:W-:Y:S01]  /*9020*/  UMOV UR32, UR14 ;  /* 0x0000000e00207c82 */ /* 0x000fe20008000000 */
[----:B------:R-:W-:-:S02]  /*9030*/  UIMAD.WIDE.U32 UR34, UR51, UR28, URZ ;  /* 0x0000001c332272a5 */ /* 0x000fc4000f8e003f */
[----:B------:R-:W-:Y:S01]  /*9040*/  @UP2 USHF.R.U32.HI UR32, URZ, UR17, UR18 ;  /* 0x000000113f202299 */ /* 0x000fe20008011612 */
[----:B------:R-:W-:Y:S02]  /*9050*/  UMOV UR56, UR51 ;  /* 0x0000003300387c82 */ /* 0x000fe40008000000 */
[----:B------:R-:W-:Y:S01]  /*9060*/  UMOV UR17, UR9 ;  /* 0x0000000900117c82 */ /* 0x000fe20008000000 */
[----:B------:R-:W-:Y:S01]  /*9070*/  UMOV UR18, UR52 ;  /* 0x0000003400127c82 */ /* 0x000fe20008000000 */
[----:B------:R-:W-:Y:S01]  /*9080*/  @UP2 USHF.R.U32.HI UR56, URZ, UR29, UR35 ;  /* 0x0000001d3f382299 */ /* 0x000fe20008011623 */
[----:B------:R0:W-:Y:S01]  /*9090*/  UTMALDG.5D.IM2COL [UR16], [UR58], UR39 ;  /* 0x000000103a0073b4 */ /* 0x0001e20008060027 */
[----:B------:R-:W-:Y:S01]  /*90a0*/  @UP1 ULDC UR28, c[0x0][0x384] ;  /* 0x0000e100001c1ab9 */ /* 0x000fe20000000800 */
[----:B------:R-:W-:Y:S01]  /*90b0*/  @UP1 ULDC UR29, c[0x0][0x384] ;  /* 0x0000e100001d1ab9 */ /* 0x000fe20000000800 */
[----:B------:R-:W-:Y:S01]  /*90c0*/  @UP0 ULDC UR27, c[0x0][0x39c] ;  /* 0x0000e700001b0ab9 */ /* 0x000fe20000000800 */
[----:B------:R-:W-:Y:S01]  /*90d0*/  UMOV UR35, UR43 ;  /* 0x0000002b00237c82 */ /* 0x000fe20008000000 */
[----:B------:R-:W-:Y:S01]  /*90e0*/  UMOV UR34, UR37 ;  /* 0x0000002500227c82 */ /* 0x000fe20008000000 */
[----:B------:R-:W-:Y:S01]  /*90f0*/  UMOV UR57, UR46 ;  /* 0x0000002e00397c82 */ /* 0x000fe20008000000 */
[----:B------:R-:W-:Y:S01]  /*9100*/  UMOV UR54, UR56 ;  /* 0x0000003800367c82 */ /* 0x000fe20008000000 */
[----:B0-----:R-:W-:-:S02]  /*9110*/  UIMAD.WIDE.U32 UR16, UR43, UR28, URZ ;  /* 0x0000001c2b1072a5 */ /* 0x001fc4000f8e003f */
[----:B------:R-:W-:Y:S01]  /*9120*/  UIMAD.WIDE.U32 UR18, UR37, UR29, URZ ;  /* 0x0000001d251272a5 */ /* 0x000fe2000f8e003f */
[----:B------:R-:W-:Y:S01]  /*9130*/  @UP1 ULDC UR22, c[0x0][0x388] ;  /* 0x0000e20000161ab9 */ /* 0x000fe20000000800 */
[----:B------:R-:W-:Y:S01]  /*9140*/  @UP1 ULDC UR21, c[0x0][0x388] ;  /* 0x0000e20000151ab9 */ /* 0x000fe20000000800 */
[----:B------:R-:W-:Y:S02]  /*9150*/  @UP0 ULDC UR20, c[0x0][0x3a0] ;  /* 0x0000e80000140ab9 */ /* 0x000fe40000000800 */
[----:B------:R-:W-:Y:S01]  /*9160*/  @UP1 UMOV UR16, UR17 ;  /* 0x0000001100101c82 */ /* 0x000fe20008000000 */
[----:B------:R-:W-:Y:S01]  /*9170*/  @UP2 ULDC.64 UR28, c[0x0][0x390] ;  /* 0x0000e400001c2ab9 */ /* 0x000fe20000000a00 */
[----:B------:R-:W-:Y:S01]  /*9180*/  @UP1 UMOV UR17, UR19 ;  /* 0x0000001300111c82 */ /* 0x000fe20008000000 */
[----:B------:R-:W-:Y:S02]  /*9190*/  UIMAD.WIDE.U32 UR18, UR13, UR27, URZ ;  /* 0x0000001b0d1272a5 */ /* 0x000fe4000f8e003f */
[----:B------:R-:W-:-:S02]  /*91a0*/  @UP1 USHF.R.U32.HI UR35, URZ, UR22, UR16 ;  /* 0x000000163f231299 */ /* 0x000fc40008011610 */
[----:B------:R-:W-:Y:S01]  /*91b0*/  @UP1 USHF.R.U32.HI UR34, URZ, UR21, UR17 ;  /* 0x000000153f221299 */ /* 0x000fe20008011611 */
[----:B------:R-:W-:Y:S01]  /*91c0*/  UMOV UR22, UR13 ;  /* 0x0000000d00167c82 */ /* 0x000fe20008000000 */
[----:B------:R-:W-:Y:S02]  /*91d0*/  UIADD3 UR17, -UR13, URZ, URZ ;  /* 0x0000003f0d117290 */ /* 0x000fe4000fffe13f */
[----:B------:R-:W-:Y:S02]  /*91e0*/  @UP0 USHF.R.U32.HI UR22, URZ, UR20, UR19 ;  /* 0x000000143f160299 */ /* 0x000fe40008011613 */
[----:B------:R-:W-:Y:S02]  /*91f0*/  UIMAD UR20, UR31, UR17, UR26 ;  /* 0x000000111f1472a4 */ /* 0x000fe4000f8e021a */
[----:B------:R-:W-:Y:S02]  /*9200*/  UIADD3 UR18, -UR26, URZ, URZ ;  /* 0x0000003f1a127290 */ /* 0x000fe4000fffe13f */
[----:B------:R-:W-:-:S02]  /*9210*/  UIADD3 UR17, -UR22, URZ, URZ ;  /* 0x0000003f16117290 */ /* 0x000fc4000fffe13f */
[----:B------:R-:W-:Y:S02]  /*9220*/  UIMAD UR18, UR15, UR18, UR47 ;  /* 0x000000120f1272a4 */ /* 0x000fe4000f8e022f */
[----:B------:R-:W-:Y:S02]  /*9230*/  UIMAD UR17, UR23, UR17, UR13 ;  /* 0x00000011171172a4 */ /* 0x000fe4000f8e020d */
[----:B------:R-:W-:Y:S02]  /*9240*/  UIADD3 UR16, UR8, 0x2400, URZ ;  /* 0x0000240008107890 */ /* 0x000fe4000fffe03f */
[----:B------:R-:W-:Y:S02]  /*9250*/  UIMAD UR19, UR18, UR4, UR44 ;  /* 0x00000004121372a4 */ /* 0x000fe4000f8e022c */
[----:B------:R-:W-:Y:S02]  /*9260*/  UIMAD UR20, UR20, UR5, UR6 ;  /* 0x00000005141472a4 */ /* 0x000fe4000f8e0206 */
[----:B------:R-:W-:-:S02]  /*9270*/  UIMAD UR21, UR17, UR60, UR7 ;  /* 0x0000003c111572a4 */ /* 0x000fc4000f8e0207 */
[----:B------:R-:W-:Y:S01]  /*9280*/  UIMAD.WIDE.U32 UR26, UR34, UR28, URZ ;  /* 0x0000001c221a72a5 */ /* 0x000fe2000f8e003f */
[----:B------:R-:W-:Y:S01]  /*9290*/  UMOV UR17, UR9 ;  /* 0x0000000900117c82 */ /* 0x000fe20008000000 */
[----:B------:R-:W-:Y:S01]  /*92a0*/  UMOV UR18, UR52 ;  /* 0x0000003400127c82 */ /* 0x000fe20008000000 */
[----:B------:R-:W-:Y:S01]  /*92b0*/  UMOV UR13, UR50 ;  /* 0x00000032000d7c82 */ /* 0x000fe20008000000 */
[----:B------:R-:W-:Y:S01]  /*92c0*/  UMOV UR47, UR34 ;  /* 0x00000022002f7c82 */ /* 0x000fe20008000000 */
[----:B------:R-:W-:Y:S02]  /*92d0*/  @UP2 USHF.R.U32.HI UR47, URZ, UR29, UR27 ;  /* 0x0000001d3f2f2299 */ /* 0x000fe4000801161b */
[----:B------:R0:W-:Y:S01]  /*92e0*/  UTMALDG.5D.IM2COL [UR16], [UR58], UR39 ;  /* 0x000000103a0073b4 */ /* 0x0001e20008060027 */
[----:B------:R-:W-:Y:S01]  /*92f0*/  @UP1 ULDC UR26, c[0x0][0x384] ;  /* 0x0000e100001a1ab9 */ /* 0x000fe20000000800 */
[----:B------:R-:W-:Y:S01]  /*9300*/  @UP1 ULDC UR27, c[0x0][0x384] ;  /* 0x0000e100001b1ab9 */ /* 0x000fe20000000800 */
[----:B------:R-:W-:Y:S01]  /*9310*/  @UP2 ULDC.64 UR42, c[0x0][0x390] ;  /* 0x0000e400002a2ab9 */ /* 0x000fe20000000a00 */
[----:B------:R-:W-:Y:S01]  /*9320*/  UMOV UR53, UR35 ;  /* 0x0000002300357c82 */ /* 0x000fe20008000000 */
[----:B------:R-:W-:Y:S01]  /*9330*/  UIMAD.WIDE.U32 UR40, UR35, UR42, URZ ;  /* 0x0000002a232872a5 */ /* 0x000fe2000f8e003f */
[----:B------:R-:W-:-:S03]  /*9340*/  @UP2 ULDC.64 UR28, c[0x0][0x390] ;  /* 0x0000e400001c2ab9 */ /* 0x000fc60000000a00 */
[----:B------:R-:W-:-:S03]  /*9350*/  @UP2 USHF.R.U32.HI UR53, URZ, UR43, UR41 ;  /* 0x0000002b3f352299 */ /* 0x000fc60008011629 */
[----:B------:R-:W-:Y:S01]  /*9360*/  @UP0 ULDC UR43, c[0x0][0x3a0] ;  /* 0x0000e800002b0ab9 */ /* 0x000fe20000000800 */
[----:B0-----:R-:W-:Y:S01]  /*9370*/  UIMAD.WIDE.U32 UR18, UR50, UR26, URZ ;  /* 0x0000001a321272a5 */ /* 0x001fe2000f8e003f */
[----:B------:R-:W-:Y:S02]  /*9380*/  @UP0 ULDC UR22, c[0x0][0x39c] ;  /* 0x0000e70000160ab9 */ /* 0x000fe40000000800 */
[----:B------:R-:W-:Y:S01]  /*9390*/  @UP1 ULDC UR26, c[0x0][0x388] ;  /* 0x0000e200001a1ab9 */ /* 0x000fe20000000800 */
[----:B------:R-:W-:Y:S01]  /*93a0*/  @UP0 ULDC UR20, c[0x0][0x3a0] ;  /* 0x0000e80000140ab9 */ /* 0x000fe20000000800 */
[----:B------:R-:W-:Y:S02]  /*93b0*/  @UP1 USHF.R.U32.HI UR13, URZ, UR26, UR19 ;  /* 0x0000001a3f0d1299 */ /* 0x000fe40008011613 */
[----:B------:R-:W-:Y:S02]  /*93c0*/  UIMAD.WIDE.U32 UR18, UR36, UR22, URZ ;  /* 0x00000016241272a5 */ /* 0x000fe4000f8e003f */
[----:B------:R-:W-:Y:S01]  /*93d0*/  UIMAD.WIDE.U32 UR16, UR33, UR27, URZ ;  /* 0x0000001b211072a5 */ /* 0x000fe2000f8e003f */
[----:B------:R-:W-:Y:S01]  /*93e0*/  UMOV UR22, UR36 ;  /* 0x0000002400167c82 */ /* 0x000fe20008000000 */
[----:B------:R-:W-:Y:S01]  /*93f0*/  @UP0 USHF.R.U32.HI UR22, URZ, UR20, UR19 ;  /* 0x000000143f160299 */ /* 0x000fe20008011613 */
[----:B------:R-:W-:Y:S01]  /*9400*/  @UP1 ULDC UR21, c[0x0][0x388] ;  /* 0x0000e20000151ab9 */ /* 0x000fe20000000800 */
[----:B------:R-:W-:-:S02]  /*9410*/  UIADD3 UR18, -UR36, URZ, URZ ;  /* 0x0000003f24127290 */ /* 0x000fc4000fffe13f */
[----:B------:R-:W-:Y:S02]  /*9420*/  @UP1 USHF.R.U32.HI UR33, URZ, UR21, UR17 ;  /* 0x000000153f211299 */ /* 0x000fe40008011611 */
[----:B------:R-:W-:Y:S02]  /*9430*/  UIADD3 UR17, -UR30, URZ, URZ ;  /* 0x0000003f1e117290 */ /* 0x000fe4000fffe13f */
[----:B------:R-:W-:Y:S02]  /*9440*/  UIADD3 UR19, -UR22, URZ, URZ ;  /* 0x0000003f16137290 */ /* 0x000fe4000fffe13f */
[----:B------:R-:W-:Y:S02]  /*9450*/  UIMAD UR18, UR31, UR18, UR30 ;  /* 0x000000121f1272a4 */ /* 0x000fe4000f8e021e */
[----:B------:R-:W-:Y:S02]  /*9460*/  UIMAD UR17, UR15, UR17, UR45 ;  /* 0x000000110f1172a4 */ /* 0x000fe4000f8e022d */
[----:B------:R-:W-:-:S02]  /*9470*/  UIMAD UR21, UR23, UR19, UR36 ;  /* 0x00000013171572a4 */ /* 0x000fc4000f8e0224 */
[----:B------:R-:W-:Y:S02]  /*9480*/  UIADD3 UR16, UR8, 0x2c00, URZ ;  /* 0x00002c0008107890 */ /* 0x000fe4000fffe03f */
[----:B------:R-:W-:Y:S02]  /*9490*/  UIMAD UR19, UR17, UR4, UR44 ;  /* 0x00000004111372a4 */ /* 0x000fe4000f8e022c */
[----:B------:R-:W-:Y:S02]  /*94a0*/  UIMAD UR20, UR18, UR5, UR6 ;  /* 0x00000005121472a4 */ /* 0x000fe4000f8e0206 */
[----:B------:R-:W-:Y:S01]  /*94b0*/  UIMAD UR21, UR21, UR60, UR7 ;  /* 0x0000003c151572a4 */ /* 0x000fe2000f8e0207 */
[----:B------:R-:W-:Y:S01]  /*94c0*/  @UP2 ULDC.64 UR26, c[0x0][0x390] ;  /* 0x0000e400001a2ab9 */ /* 0x000fe20000000a00 */
[----:B------:R-:W-:Y:S01]  /*94d0*/  UMOV UR17, UR9 ;  /* 0x0000000900117c82 */ /* 0x000fe20008000000 */
[----:B------:R-:W-:Y:S01]  /*94e0*/  UIMAD.WIDE.U32 UR44, UR33, UR26, URZ ;  /* 0x0000001a212c72a5 */ /* 0x000fe2000f8e003f */
[----:B------:R-:W-:-:S02]  /*94f0*/  UMOV UR18, UR52 ;  /* 0x0000003400127c82 */ /* 0x000fc40008000000 */
[----:B------:R-:W-:Y:S01]  /*9500*/  @UP1 ULDC UR26, c[0x0][0x384] ;  /* 0x0000e100001a1ab9 */ /* 0x000fe20000000800 */
[----:B------:R-:W-:Y:S02]  /*9510*/  UMOV UR36, UR38 ;  /* 0x0000002600247c82 */ /* 0x000fe40008000000 */
[----:B------:R0:W-:Y:S01]  /*9520*/  UTMALDG.5D.IM2COL [UR16], [UR58], UR39 ;  /* 0x000000103a0073b4 */ /* 0x0001e20008060027 */
[----:B------:R-:W-:Y:S01]  /*9530*/  @UP0 ULDC UR30, c[0x0][0x3a0] ;  /* 0x0000e800001e0ab9 */ /* 0x000fe20000000800 */
[----:B------:R-:W-:Y:S01]  /*9540*/  UMOV UR42, UR33 ;  /* 0x00000021002a7c82 */ /* 0x000fe20008000000 */
[----:B------:R-:W-:Y:S01]  /*9550*/  @UP2 USHF.R.U32.HI UR42, URZ, UR27, UR45 ;  /* 0x0000001b3f2a2299 */ /* 0x000fe2000801162d */
[----:B------:R-:W-:Y:S01]  /*9560*/  R2UR UR44, R34 ;  /* 0x00000000222c72ca */ /* 0x000fe200000e0000 */
[----:B------:R-:W-:Y:S01]  /*9570*/  UIMAD.WIDE.U32 UR40, UR13, UR28, URZ ;  /* 0x0000001c0d2872a5 */ /* 0x000fe2000f8e003f */
[----:B------:R-:W-:Y:S01]  /*9580*/  ULDC UR45, c[0x0][0x3ec] ;  /* 0x0000fb00002d7ab9 */ /* 0x000fe20000000800 */
[----:B------:R-:W-:-:S02]  /*9590*/  UMOV UR37, UR13 ;  /* 0x0000000d00257c82 */ /* 0x000fc40008000000 */
[----:B------:R-:W-:-:S03]  /*95a0*/  @UP2 USHF.R.U32.HI UR37, URZ, UR29, UR41 ;  /* 0x0000001d3f252299 */ /* 0x000fc60008011629 */
[----:B------:R-:W-:Y:S01]  /*95b0*/  @UP2 ULDC.64 UR28, c[0x0][0x390] ;  /* 0x0000e400001c2ab9 */ /* 0x000fe20000000a00 */
[----:B0-----:R-:W-:Y:S01]  /*95c0*/  UIMAD.WIDE.U32 UR16, UR46, UR26, URZ ;  /* 0x0000001a2e1072a5 */ /* 0x001fe2000f8e003f */
[----:B------:R-:W-:Y:S02]  /*95d0*/  @UP1 ULDC UR19, c[0x0][0x388] ;  /* 0x0000e20000131ab9 */ /* 0x000fe40000000800 */
[----:B------:R-:W-:Y:S01]  /*95e0*/  @UP1 ULDC UR26, c[0x0][0x384] ;  /* 0x0000e100001a1ab9 */ /* 0x000fe20000000800 */
[----:B------:R-:W-:Y:S01]  /*95f0*/  @UP0 ULDC UR18, c[0x0][0x39c] ;  /* 0x0000e70000120ab9 */ /* 0x000fe20000000800 */
[----:B------:R-:W-:Y:S02]  /*9600*/  UIMAD.WIDE.U32 UR20, UR38, UR26, URZ ;  /* 0x0000001a261472a5 */ /* 0x000fe4000f8e003f */
[----:B------:R-:W-:Y:S01]  /*9610*/  @UP1 USHF.R.U32.HI UR57, URZ, UR19, UR17 ;  /* 0x000000133f391299 */ /* 0x000fe20008011611 */
[----:B------:R-:W-:Y:S01]  /*9620*/  @UP1 ULDC UR22, c[0x0][0x388] ;  /* 0x0000e20000161ab9 */ /* 0x000fe20000000800 */
[----:B------:R-:W-:-:S02]  /*9630*/  UIMAD.WIDE.U32 UR18, UR24, UR18, URZ ;  /* 0x00000012181272a5 */ /* 0x000fc4000f8e003f */
[----:B------:R-:W-:Y:S02]  /*9640*/  @UP1 USHF.R.U32.HI UR36, URZ, UR22, UR21 ;  /* 0x000000163f241299 */ /* 0x000fe40008011615 */
[----:B------:R-:W-:Y:S01]  /*9650*/  UIADD3 UR17, -UR25, URZ, URZ ;  /* 0x0000003f19117290 */ /* 0x000fe2000fffe13f */
[----:B------:R-:W-:Y:S01]  /*9660*/  UMOV UR22, UR24 ;  /* 0x0000001800167c82 */ /* 0x000fe20008000000 */
[----:B------:R-:W-:Y:S02]  /*9670*/  @UP0 USHF.R.U32.HI UR22, URZ, UR30, UR19 ;  /* 0x0000001e3f160299 */ /* 0x000fe40008011613 */
[----:B------:R-:W-:Y:S01]  /*9680*/  IMAD.U32 R5, RZ, RZ, UR36 ;  /* 0x00000024ff057e24 */ /* 0x000fe2000f8e00ff */
[----:B------:R-:W-:Y:S02]  /*9690*/  UIADD3 UR19, -UR24, URZ, URZ ;  /* 0x0000003f18137290 */ /* 0x000fe4000fffe13f */
[----:B------:R-:W-:Y:S02]  /*96a0*/  UIADD3 UR18, -UR22, URZ, URZ ;  /* 0x0000003f16127290 */ /* 0x000fe4000fffe13f */
[----:B------:R-:W-:Y:S01]  /*96b0*/  UIMAD UR17, UR15, UR17, UR48 ;  /* 0x000000110f1172a4 */ /* 0x000fe2000f8e0230 */
[----:B------:R-:W-:Y:S01]  /*96c0*/  R2UR UR48, R32 ;  /* 0x00000000203072ca */ /* 0x000fe200000e0000 */
[----:B------:R-:W-:-:S02]  /*96d0*/  UIMAD UR20, UR31, UR19, UR25 ;  /* 0x000000131f1472a4 */ /* 0x000fc4000f8e0219 */
[----:B------:R-:W-:Y:S01]  /*96e0*/  UIMAD UR18, UR23, UR18, UR24 ;  /* 0x00000012171272a4 */ /* 0x000fe2000f8e0218 */
[----:B------:R-:W-:Y:S01]  /*96f0*/  @UP2 ULDC.64 UR26, c[0x0][0x390] ;  /* 0x0000e400001a2ab9 */ /* 0x000fe20000000a00 */
[----:B------:R-:W-:Y:S02]  /*9700*/  UIADD3 UR16, UR8, 0x3400, URZ ;  /* 0x0000340008107890 */ /* 0x000fe4000fffe03f */
[----:B------:R-:W-:Y:S02]  /*9710*/  UIMAD UR19, UR17, UR4, UR45 ;  /* 0x00000004111372a4 */ /* 0x000fe4000f8e022d */
[----:B------:R-:W-:Y:S02]  /*9720*/  UIMAD UR20, UR20, UR5, UR6 ;  /* 0x00000005141472a4 */ /* 0x000fe4000f8e0206 */
[----:B------:R-:W-:Y:S02]  /*9730*/  UIMAD UR21, UR18, UR60, UR7 ;  /* 0x0000003c121572a4 */ /* 0x000fe4000f8e0207 */
[----:B------:R-:W-:-:S02]  /*9740*/  UIMAD.WIDE.U32 UR24, UR36, UR26, URZ ;  /* 0x0000001a241872a5 */ /* 0x000fc4000f8e003f */
[----:B------:R-:W-:Y:S01]  /*9750*/  UMOV UR55, UR36 ;  /* 0x0000002400377c82 */ /* 0x000fe20008000000 */
[----:B------:R-:W-:Y:S01]  /*9760*/  UMOV UR17, UR9 ;  /* 0x0000000900117c82 */ /* 0x000fe20008000000 */
[----:B------:R-:W-:Y:S01]  /*9770*/  UMOV UR18, UR52 ;  /* 0x0000003400127c82 */ /* 0x000fe20008000000 */
[----:B------:R-:W-:Y:S02]  /*9780*/  @UP2 USHF.R.U32.HI UR55, URZ, UR27, UR25 ;  /* 0x0000001b3f372299 */ /* 0x000fe40008011619 */
[----:B------:R0:W-:Y:S01]  /*9790*/  UTMALDG.5D.IM2COL [UR16], [UR58], UR39 ;  /* 0x000000103a0073b4 */ /* 0x0001e20008060027 */
[----:B------:R-:W-:Y:S01]  /*97a0*/  @UP0 ULDC UR25, c[0x0][0x39c] ;  /* 0x0000e70000190ab9 */ /* 0x000fe20000000800 */
[----:B------:R-:W-:Y:S01]  /*97b0*/  @UP0 ULDC UR26, c[0x0][0x39c] ;  /* 0x0000e700001a0ab9 */ /* 0x000fe20000000800 */
[----:B------:R-:W-:Y:S01]  /*97c0*/  @UP0 ULDC UR24, c[0x0][0x3a0] ;  /* 0x0000e80000180ab9 */ /* 0x000fe20000000800 */
[----:B------:R-:W-:Y:S01]  /*97d0*/  UMOV UR30, UR11 ;  /* 0x0000000b001e7c82 */ /* 0x000fe20008000000 */
[----:B------:R-:W-:-:S02]  /*97e0*/  UIMAD.WIDE.U32 UR40, UR57, UR28, URZ ;  /* 0x0000001c392872a5 */ /* 0x000fc4000f8e003f */
[----:B------:R-:W-:Y:S01]  /*97f0*/  UMOV UR61, UR57 ;  /* 0x00000039003d7c82 */ /* 0x000fe20008000000 */
[----:B------:R-:W-:Y:S01]  /*9800*/  @UP0 ULDC UR36, c[0x0][0x39c] ;  /* 0x0000e70000240ab9 */ /* 0x000fe20000000800 */
[----:B------:R-:W-:Y:S01]  /*9810*/  @UP2 USHF.R.U32.HI UR61, URZ, UR29, UR41 ;  /* 0x0000001d3f3d2299 */ /* 0x000fe20008011629 */
[----:B------:R-:W-:Y:S02]  /*9820*/  @UP0 ULDC UR38, c[0x0][0x39c] ;  /* 0x0000e70000260ab9 */ /* 0x000fe40000000800 */
[----:B------:R-:W-:Y:S01]  /*9830*/  @UP0 ULDC UR41, c[0x0][0x3a0] ;  /* 0x0000e80000290ab9 */ /* 0x000fe20000000800 */
[----:B------:R-:W-:Y:S01]  /*9840*/  UMOV UR46, UR47 ;  /* 0x0000002f002e7c82 */ /* 0x000fe20008000000 */
[----:B------:R-:W-:Y:S02]  /*9850*/  UIADD3 UR40, UR8, 0x5c00, URZ ;  /* 0x00005c0008287890 */ /* 0x000fe4000fffe03f */
[----:B0-----:R-:W-:Y:S02]  /*9860*/  UIMAD.WIDE.U32 UR18, UR11, UR25, URZ ;  /* 0x000000190b1272a5 */ /* 0x001fe4000f8e003f */
[----:B------:R-:W-:-:S02]  /*9870*/  UIMAD.WIDE.U32 UR16, UR32, UR26, URZ ;  /* 0x0000001a201072a5 */ /* 0x000fc4000f8e003f */
[----:B------:R-:W-:Y:S02]  /*9880*/  UIADD3 UR21, -UR12, URZ, URZ ;  /* 0x0000003f0c157290 */ /* 0x000fe4000fffe13f */
[----:B------:R-:W-:Y:S01]  /*9890*/  @UP0 USHF.R.U32.HI UR30, URZ, UR24, UR19 ;  /* 0x000000183f1e0299 */ /* 0x000fe20008011613 */
[----:B------:R-:W-:Y:S01]  /*98a0*/  @UP0 ULDC UR20, c[0x0][0x3a0] ;  /* 0x0000e80000140ab9 */ /* 0x000fe20000000800 */
[----:B------:R-:W-:Y:S01]  /*98b0*/  UMOV UR22, UR32 ;  /* 0x0000002000167c82 */ /* 0x000fe20008000000 */
[----:B------:R-:W-:Y:S02]  /*98c0*/  @UP0 USHF.R.U32.HI UR22, URZ, UR20, UR17 ;  /* 0x000000143f160299 */ /* 0x000fe40008011611 */
[----:B------:R-:W-:Y:S01]  /*98d0*/  UIMAD UR21, UR15, UR21, UR48 ;  /* 0x000000150f1572a4 */ /* 0x000fe2000f8e0230 */
[----:B------:R-:W-:Y:S01]  /*98e0*/  R2UR UR48, R33 ;  /* 0x00000000213072ca */ /* 0x000fe200000e0000 */
        /* <DEDUP_REMOVED lines=8> */
[----:B------:R-:W-:Y:S02]  /*9970*/  UIADD3 UR18, -UR14, URZ, URZ ;  /* 0x0000003f0e127290 */ /* 0x000fe4000fffe13f */
[----:B------:R-:W-:Y:S02]  /*9980*/  UIADD3 UR11, -UR32, URZ, URZ ;  /* 0x0000003f200b7290 */ /* 0x000fe4000fffe13f */
[----:B------:R-:W-:Y:S02]  /*9990*/  UIADD3 UR12, -UR22, URZ, URZ ;  /* 0x0000003f160c7290 */ /* 0x000fe4000fffe13f */
[----:B------:R-:W-:Y:S02]  /*99a0*/  UIMAD UR18, UR15, UR18, UR48 ;  /* 0x000000120f1272a4 */ /* 0x000fe4000f8e0230 */
[----:B------:R-:W-:Y:S02]  /*99b0*/  UIMAD UR11, UR31, UR11, UR14 ;  /* 0x0000000b1f0b72a4 */ /* 0x000fe4000f8e020e */
[----:B------:R-:W-:Y:S01]  /*99c0*/  UIMAD UR12, UR23, UR12, UR32 ;  /* 0x0000000c170c72a4 */ /* 0x000fe2000f8e0220 */
[----:B------:R-:W-:Y:S01]  /*99d0*/  UMOV UR25, UR9 ;  /* 0x0000000900197c82 */ /* 0x000fe20008000000 */
[----:B------:R-:W-:Y:S01]  /*99e0*/  UMOV UR26, UR52 ;  /* 0x00000034001a7c82 */ /* 0x000fe20008000000 */
[----:B------:R-:W-:Y:S01]  /*99f0*/  UIADD3 UR16, UR8, 0x4400, URZ ;  /* 0x0000440008107890 */ /* 0x000fe2000fffe03f */
[----:B------:R0:W-:Y:S01]  /*9a00*/  UTMALDG.5D.IM2COL [UR24], [UR58], UR39 ;  /* 0x000000183a0073b4 */ /* 0x0001e20008060027 */
[----:B------:R-:W-:-:S02]  /*9a10*/  UIMAD UR19, UR18, UR4, UR45 ;  /* 0x00000004121372a4 */ /* 0x000fc4000f8e022d */
[----:B------:R-:W-:Y:S02]  /*9a20*/  UIMAD UR20, UR11, UR5, UR6 ;  /* 0x000000050b1472a4 */ /* 0x000fe4000f8e0206 */
[----:B------:R-:W-:Y:S01]  /*9a30*/  UIMAD UR21, UR12, UR60, UR7 ;  /* 0x0000003c0c1572a4 */ /* 0x000fe2000f8e0207 */
[----:B------:R-:W-:Y:S01]  /*9a40*/  UMOV UR17, UR9 ;  /* 0x0000000900117c82 */ /* 0x000fe20008000000 */
[----:B------:R-:W-:Y:S01]  /*9a50*/  @UP0 ULDC UR11, c[0x0][0x3a0] ;  /* 0x0000e800000b0ab9 */ /* 0x000fe20000000800 */
[----:B------:R-:W-:Y:S01]  /*9a60*/  UIADD3 UR52, -UR56, URZ, URZ ;  /* 0x0000003f38347290 */ /* 0x000fe2000fffe13f */
[----:B------:R-:W-:Y:S01]  /*9a70*/  @UP0 ULDC UR12, c[0x0][0x39c] ;  /* 0x0000e700000c0ab9 */ /* 0x000fe20000000800 */
[----:B------:R-:W-:Y:S02]  /*9a80*/  @UP0 ULDC UR14, c[0x0][0x3a0] ;  /* 0x0000e800000e0ab9 */ /* 0x000fe40000000800 */
[----:B------:R-:W-:Y:S02]  /*9a90*/  UIMAD UR52, UR31, UR52, UR51 ;  /* 0x000000341f3472a4 */ /* 0x000fe4000f8e0233 */
[----:B------:R-:W-:-:S02]  /*9aa0*/  UIADD3 UR48, UR8, 0x4c00, URZ ;  /* 0x00004c0008307890 */ /* 0x000fc4000fffe03f */
[----:B------:R-:W-:Y:S02]  /*9ab0*/  UIMAD UR52, UR52, UR5, UR6 ;  /* 0x00000005343472a4 */ /* 0x000fe4000f8e0206 */
[----:B------:R-:W-:Y:S02]  /*9ac0*/  UIADD3 UR32, UR8, 0x6400, URZ ;  /* 0x0000640008207890 */ /* 0x000fe4000fffe03f */
[----:B0-----:R-:W-:Y:S01]  /*9ad0*/  UIADD3 UR29, UR10, 0x20, URZ ;  /* 0x000000200a1d7890 */ /* 0x001fe2000fffe03f */
[----:B------:R-:W-:Y:S01]  /*9ae0*/  R2UR UR30, R35 ;  /* 0x00000000231e72ca */ /* 0x000fe200000e0000 */
[----:B------:R-:W-:Y:S01]  /*9af0*/  @UP0 ULDC UR24, c[0x0][0x39c] ;  /* 0x0000e70000180ab9 */ /* 0x000fe20000000800 */
[----:B------:R-:W-:Y:S01]  /*9b00*/  @UP0 ULDC UR26, c[0x0][0x39c] ;  /* 0x0000e700001a0ab9 */ /* 0x000fe20000000800 */
[----:B------:R-:W-:Y:S01]  /*9b10*/  R2UR UR28, R37 ;  /* 0x00000000251c72ca */ /* 0x000fe200000e0000 */
[----:B------:R-:W-:Y:S02]  /*9b20*/  @UP0 ULDC UR25, c[0x0][0x3a0] ;  /* 0x0000e80000190ab9 */ /* 0x000fe40000000800 */
[----:B------:R-:W-:Y:S01]  /*9b30*/  UMOV UR18, UR29 ;  /* 0x0000001d00127c82 */ /* 0x000fe20008000000 */
[----:B------:R-:W-:Y:S01]  /*9b40*/  UMOV UR50, UR29 ;  /* 0x0000001d00327c82 */ /* 0x000fe20008000000 */
[----:B------:R0:W-:Y:S02]  /*9b50*/  UTMALDG.5D.IM2COL [UR16], [UR58], UR39 ;  /* 0x000000103a0073b4 */ /* 0x0001e40008060027 */
[----:B0-----:R-:W-:-:S02]  /*9b60*/  UIMAD.WIDE.U32 UR18, UR53, UR36, URZ ;  /* 0x00000024351272a5 */ /* 0x001fc4000f8e003f */
[----:B------:R-:W-:Y:S01]  /*9b70*/  UMOV UR22, UR53 ;  /* 0x0000003500167c82 */ /* 0x000fe20008000000 */
[----:B------:R-:W-:Y:S02]  /*9b80*/  UIMAD.WIDE.U32 UR20, UR56, UR38, URZ ;  /* 0x00000026381472a5 */ /* 0x000fe4000f8e003f */
[----:B------:R-:W-:Y:S02]  /*9b90*/  @UP0 USHF.R.U32.HI UR22, URZ, UR43, UR19 ;  /* 0x0000002b3f160299 */ /* 0x000fe40008011613 */
[----:B------:R-:W-:Y:S02]  /*9ba0*/  UIMAD.WIDE.U32 UR18, UR37, UR24, URZ ;  /* 0x00000018251272a5 */ /* 0x000fe4000f8e003f */
[----:B------:R-:W-:Y:S01]  /*9bb0*/  UMOV UR38, UR37 ;  /* 0x0000002500267c82 */ /* 0x000fe20008000000 */
[----:B------:R-:W-:Y:S01]  /*9bc0*/  @UP0 UMOV UR27, UR21 ;  /* 0x00000015001b0c82 */ /* 0x000fe20008000000 */
[----:B------:R-:W-:Y:S02]  /*9bd0*/  @UP0 USHF.R.U32.HI UR38, URZ, UR11, UR19 ;  /* 0x0000000b3f260299 */ /* 0x000fe40008011613 */
[----:B------:R-:W-:-:S02]  /*9be0*/  UIADD3 UR19, -UR35, URZ, URZ ;  /* 0x0000003f23137290 */ /* 0x000fc4000fffe13f */
[----:B------:R-:W-:Y:S02]  /*9bf0*/  UIMAD.WIDE.U32 UR20, UR47, UR26, URZ ;  /* 0x0000001a2f1472a5 */ /* 0x000fe4000f8e003f */
[----:B------:R-:W-:Y:S01]  /*9c00*/  UIMAD UR19, UR15, UR19, UR30 ;  /* 0x000000130f1372a4 */ /* 0x000fe2000f8e021e */
[----:B------:R-:W-:Y:S01]  /*9c10*/  R2UR UR30, R38 ;  /* 0x00000000261e72ca */ /* 0x000fe200000e0000 */
[----:B------:R-:W-:Y:S02]  /*9c20*/  UIADD3 UR20, -UR53, URZ, URZ ;  /* 0x0000003f35147290 */ /* 0x000fe4000fffe13f */
[----:B------:R-:W-:Y:S02]  /*9c30*/  UIADD3 UR36, -UR37, URZ, URZ ;  /* 0x0000003f25247290 */ /* 0x000fe4000fffe13f */
[----:B------:R-:W-:Y:S02]  /*9c40*/  UIADD3 UR11, -UR51, URZ, URZ ;  /* 0x0000003f330b7290 */ /* 0x000fe4000fffe13f */
[----:B------:R-:W-:-:S02]  /*9c50*/  UIMAD UR20, UR31, UR20, UR35 ;  /* 0x000000141f1472a4 */ /* 0x000fc4000f8e0223 */
[----:B------:R-:W-:Y:S02]  /*9c60*/  UIADD3 UR35, -UR13, URZ, URZ ;  /* 0x0000003f0d237290 */ /* 0x000fe4000fffe13f */
[----:B------:R-:W-:Y:S02]  /*9c70*/  UIMAD UR36, UR31, UR36, UR13 ;  /* 0x000000241f2472a4 */ /* 0x000fe4000f8e020d */
[----:B------:R-:W-:Y:S02]  /*9c80*/  UIMAD.WIDE.U32 UR12, UR42, UR12, URZ ;  /* 0x0000000c2a0c72a5 */ /* 0x000fe4000f8e003f */
[----:B------:R-:W-:Y:S02]  /*9c90*/  @UP0 USHF.R.U32.HI UR54, URZ, UR41, UR27 ;  /* 0x000000293f360299 */ /* 0x000fe4000801161b */
[----:B------:R-:W-:Y:S01]  /*9ca0*/  UIMAD UR51, UR15, UR11, UR44 ;  /* 0x0000000b0f3372a4 */ /* 0x000fe2000f8e022c */
[----:B------:R-:W-:Y:S01]  /*9cb0*/  R2UR UR44, R36 ;  /* 0x00000000242c72ca */ /* 0x000fe200000e0000 */
[----:B------:R-:W-:Y:S01]  /*9cc0*/  UIADD3 UR27, -UR33, URZ, URZ ;  /* 0x0000003f211b7290 */ /* 0x000fe2000fffe13f */
[----:B------:R-:W-:Y:S01]  /*9cd0*/  @UP0 UMOV UR12, UR13 ;  /* 0x0000000d000c0c82 */ /* 0x000fe20008000000 */
[----:B------:R-:W-:-:S02]  /*9ce0*/  UIADD3 UR11, -UR42, URZ, URZ ;  /* 0x0000003f2a0b7290 */ /* 0x000fc4000fffe13f */
[----:B------:R-:W-:Y:S02]  /*9cf0*/  UIMAD UR27, UR15, UR27, UR30 ;  /* 0x0000001b0f1b72a4 */ /* 0x000fe4000f8e021e */
[----:B------:R-:W-:Y:S01]  /*9d00*/  UIADD3 UR13, -UR54, URZ, URZ ;  /* 0x0000003f360d7290 */ /* 0x000fe2000fffe13f */
[----:B------:R-:W-:Y:S01]  /*9d10*/  UMOV UR30, UR42 ;  /* 0x0000002a001e7c82 */ /* 0x000fe20008000000 */
[----:B------:R-:W-:Y:S02]  /*9d20*/  @UP0 USHF.R.U32.HI UR30, URZ, UR25, UR12 ;  /* 0x000000193f1e0299 */ /* 0x000fe4000801160c */
[----:B------:R-:W-:Y:S02]  /*9d30*/  UIADD3 UR12, -UR22, URZ, URZ ;  /* 0x0000003f160c7290 */ /* 0x000fe4000fffe13f */
[----:B------:R-:W-:Y:S02]  /*9d40*/  UIADD3 UR43, -UR34, URZ, URZ ;  /* 0x0000003f222b7290 */ /* 0x000fe4000fffe13f */
[----:B------:R-:W-:-:S02]  /*9d50*/  UIMAD UR11, UR31, UR11, UR33 ;  /* 0x0000000b1f0b72a4 */ /* 0x000fc4000f8e0221 */
[----:B------:R-:W-:Y:S02]  /*9d60*/  @UP0 USHF.R.U32.HI UR46, URZ, UR14, UR21 ;  /* 0x0000000e3f2e0299 */ /* 0x000fe40008011615 */
[----:B------:R-:W-:Y:S02]  /*9d70*/  UIMAD UR13, UR23, UR13, UR56 ;  /* 0x0000000d170d72a4 */ /* 0x000fe4000f8e0238 */
[----:B------:R-:W-:Y:S02]  /*9d80*/  UIMAD UR12, UR23, UR12, UR53 ;  /* 0x0000000c170c72a4 */ /* 0x000fe4000f8e0235 */
[----:B------:R-:W-:Y:S02]  /*9d90*/  UIMAD UR35, UR15, UR35, UR28 ;  /* 0x000000230f2372a4 */ /* 0x000fe4000f8e021c */
[----:B------:R-:W-:Y:S02]  /*9da0*/  UIMAD UR43, UR15, UR43, UR44 ;  /* 0x0000002b0f2b72a4 */ /* 0x000fe4000f8e022c */
[----:B------:R-:W-:-:S02]  /*9db0*/  UIMAD UR28, UR11, UR5, UR6 ;  /* 0x000000050b1c72a4 */ /* 0x000fc4000f8e0206 */
[----:B------:R-:W-:Y:S02]  /*9dc0*/  UIADD3 UR44, -UR47, URZ, URZ ;  /* 0x0000003f2f2c7290 */ /* 0x000fe4000fffe13f */
[----:B------:R-:W-:Y:S02]  /*9dd0*/  UIMAD UR51, UR51, UR4, UR45 ;  /* 0x00000004333372a4 */ /* 0x000fe4000f8e022d */
[----:B------:R-:W-:Y:S02]  /*9de0*/  UIADD3 UR11, -UR46, URZ, URZ ;  /* 0x0000003f2e0b7290 */ /* 0x000fe4000fffe13f */
[----:B------:R-:W-:Y:S02]  /*9df0*/  UIMAD UR53, UR13, UR60, UR7 ;  /* 0x0000003c0d3572a4 */ /* 0x000fe4000f8e0207 */
[----:B------:R-:W-:Y:S02]  /*9e00*/  UIMAD UR21, UR12, UR60, UR7 ;  /* 0x0000003c0c1572a4 */ /* 0x000fe4000f8e0207 */
[----:B------:R-:W-:-:S02]  /*9e10*/  UIADD3 UR13, -UR38, URZ, URZ ;  /* 0x0000003f260d7290 */ /* 0x000fc4000fffe13f */
[----:B------:R-:W-:Y:S02]  /*9e20*/  UIADD3 UR12, -UR30, URZ, URZ ;  /* 0x0000003f1e0c7290 */ /* 0x000fe4000fffe13f */
[----:B------:R-:W-:Y:S01]  /*9e30*/  UIMAD UR44, UR31, UR44, UR34 ;  /* 0x0000002c1f2c72a4 */ /* 0x000fe2000f8e0222 */
[----:B------:R0:W-:Y:S01]  /*9e40*/  UTMALDG.5D.IM2COL [UR48], [UR58], UR39 ;  /* 0x000000303a0073b4 */ /* 0x0001e20008060027 */
[----:B------:R-:W-:Y:S02]  /*9e50*/  UIMAD UR11, UR23, UR11, UR47 ;  /* 0x0000000b170b72a4 */ /* 0x000fe4000f8e022f */
[----:B------:R-:W-:Y:S02]  /*9e60*/  UIMAD UR13, UR23, UR13, UR37 ;  /* 0x0000000d170d72a4 */ /* 0x000fe4000f8e0225 */
[----:B------:R-:W-:Y:S02]  /*9e70*/  UIADD3 UR16, UR8, 0x5400, URZ ;  /* 0x0000540008107890 */ /* 0x000fe4000fffe03f */
[----:B------:R-:W-:-:S02]  /*9e80*/  UIMAD UR19, UR19, UR4, UR45 ;  /* 0x00000004131372a4 */ /* 0x000fc4000f8e022d */
[----:B------:R-:W-:Y:S02]  /*9e90*/  UIMAD UR20, UR20, UR5, UR6 ;  /* 0x00000005141472a4 */ /* 0x000fe4000f8e0206 */
[----:B------:R-:W-:Y:S02]  /*9ea0*/  UIMAD UR12, UR23, UR12, UR42 ;  /* 0x0000000c170c72a4 */ /* 0x000fe4000f8e022a */
[----:B------:R-:W-:Y:S02]  /*9eb0*/  UIMAD UR43, UR43, UR4, UR45 ;  /* 0x000000042b2b72a4 */ /* 0x000fe4000f8e022d */
[----:B------:R-:W-:Y:S02]  /*9ec0*/  UIMAD UR35, UR35, UR4, UR45 ;  /* 0x00000004232372a4 */ /* 0x000fe4000f8e022d */
[----:B------:R-:W-:Y:S02]  /*9ed0*/  UIMAD UR27, UR27, UR4, UR45 ;  /* 0x000000041b1b72a4 */ /* 0x000fe4000f8e022d */
[----:B------:R-:W-:-:S02]  /*9ee0*/  UIMAD UR44, UR44, UR5, UR6 ;  /* 0x000000052c2c72a4 */ /* 0x000fc4000f8e0206 */
[----:B------:R-:W-:Y:S02]  /*9ef0*/  UIMAD UR45, UR11, UR60, UR7 ;  /* 0x0000003c0b2d72a4 */ /* 0x000fe4000f8e0207 */
[----:B------:R-:W-:Y:S01]  /*9f00*/  UIADD3 UR47, UR10, 0x20, URZ ;  /* 0x000000200a2f7890 */ /* 0x000fe2000fffe03f */
[----:B------:R-:W-:Y:S01]  /*9f10*/  UMOV UR18, UR29 ;  /* 0x0000001d00127c82 */ /* 0x000fe20008000000 */
[----:B------:R-:W-:Y:S01]  /*9f20*/  UIMAD UR36, UR36, UR5, UR6 ;  /* 0x00000005242472a4 */ /* 0x000fe2000f8e0206 */
[----:B0-----:R-:W-:Y:S01]  /*9f30*/  R2UR UR51, R5 ;  /* 0x00000000053372ca */ /* 0x001fe200000e0000 */
[----:B------:R-:W-:Y:S01]  /*9f40*/  UIMAD UR37, UR13, UR60, UR7 ;  /* 0x0000003c0d2572a4 */ /* 0x000fe2000f8e0207 */
[----:B------:R-:W-:Y:S01]  /*9f50*/  R2UR UR50, R39 ;  /* 0x00000000273272ca */ /* 0x000fe200000e0000 */
[----:B------:R-:W-:Y:S01]  /*9f60*/  UIADD3 UR24, UR8, 0x6c00, URZ ;  /* 0x00006c0008187890 */ /* 0x000fe2000fffe03f */
[----:B------:R-:W-:Y:S01]  /*9f70*/  R2UR UR49, R40 ;  /* 0x00000000283172ca */ /* 0x000fe200000e0000 */
[----:B------:R-:W-:Y:S01]  /*9f80*/  UIMAD UR29, UR12, UR60, UR7 ;  /* 0x0000003c0c1d72a4 */ /* 0x000fe2000f8e0207 */
[----:B------:R0:W-:Y:S01]  /*9f90*/  UTMALDG.5D.IM2COL [UR16], [UR58], UR39 ;  /* 0x000000103a0073b4 */ /* 0x0001e20008060027 */
[----:B------:R-:W-:Y:S01]  /*9fa0*/  UMOV UR41, UR9 ;  /* 0x0000000900297c82 */ /* 0x000fe20008000000 */
[----:B------:R-:W-:Y:S01]  /*9fb0*/  UMOV UR42, UR47 ;  /* 0x0000002f002a7c82 */ /* 0x000fe20008000000 */
[----:B------:R-:W-:Y:S01]  /*9fc0*/  UMOV UR33, UR9 ;  /* 0x0000000900217c82 */ /* 0x000fe20008000000 */
[----:B------:R-:W-:Y:S01]  /*9fd0*/  UMOV UR34, UR47 ;  /* 0x0000002f00227c82 */ /* 0x000fe20008000000 */
[----:B------:R-:W-:Y:S01]  /*9fe0*/  UMOV UR25, UR9 ;  /* 0x0000000900197c82 */ /* 0x000fe20008000000 */
[----:B------:R-:W-:Y:S01]  /*9ff0*/  UMOV UR26, UR47 ;  /* 0x0000002f001a7c82 */ /* 0x000fe20008000000 */
[----:B------:R-:W1:Y:S01]  /*a000*/  LDC.64 R4, c[0x0][0x3e0] ;  /* 0x0000f800ff047b82 */ /* 0x000e620000000a00 */
[----:B------:R2:W-:Y:S01]  /*a010*/  UTMALDG.5D.IM2COL [UR40], [UR58], UR39 ;  /* 0x000000283a0073b4 */ /* 0x0005e20008060027 */
[----:B------:R-:W-:Y:S01]  /*a020*/  @UP0 ULDC UR11, c[0x0][0x3a0] ;  /* 0x0000e800000b0ab9 */ /* 0x000fe20000000800 */
[----:B------:R3:W-:Y:S01]  /*a030*/  UTMALDG.5D.IM2COL [UR32], [UR58], UR39 ;  /* 0x000000203a0073b4 */ /* 0x0007e20008060027 */
[----:B------:R4:W-:Y:S01]  /*a040*/  UTMALDG.5D.IM2COL [UR24], [UR58], UR39 ;  /* 0x000000183a0073b4 */ /* 0x0009e20008060027 */
[----:B0-----:R-:W-:Y:S01]  /*a050*/  @UP0 ULDC UR16, c[0x0][0x39c] ;  /* 0x0000e70000100ab9 */ /* 0x001fe20000000800 */
[----:B------:R-:W-:Y:S01]  /*a060*/  @UP0 ULDC UR19, c[0x0][0x3a0] ;  /* 0x0000e80000130ab9 */ /* 0x000fe20000000800 */
[----:B------:R-:W-:Y:S01]  /*a070*/  UIMAD.WIDE.U32 UR16, UR61, UR16, URZ ;  /* 0x000000103d1072a5 */ /* 0x000fe2000f8e003f */
[----:B------:R-:W-:Y:S01]  /*a080*/  R2UR UR20, R11 ;  /* 0x000000000b1472ca */ /* 0x000fe200000e0000 */
[----:B------:R-:W-:Y:S01]  /*a090*/  UIADD3 UR16, -UR51, URZ, URZ ;  /* 0x0000003f33107290 */ /* 0x000fe2000fffe13f */
[----:B------:R-:W-:Y:S01]  /*a0a0*/  R2UR UR21, R9 ;  /* 0x00000000091572ca */ /* 0x000fe200000e0000 */
[----:B------:R-:W-:Y:S01]  /*a0b0*/  @UP0 ULDC UR18, c[0x0][0x39c] ;  /* 0x0000e70000120ab9 */ /* 0x000fe20000000800 */
[----:B------:R-:W-:Y:S01]  /*a0c0*/  R2UR UR22, R8 ;  /* 0x00000000081672ca */ /* 0x000fe200000e0000 */
[----:B------:R-:W-:Y:S01]  /*a0d0*/  UIMAD UR16, UR15, UR16, UR49 ;  /* 0x000000100f1072a4 */ /* 0x000fe2000f8e0231 */
[----:B--2---:R-:W-:-:S02]  /*a0e0*/  ULDC.64 UR42, c[0x0][0x198] ;  /* 0x00006600002a7ab9 */ /* 0x004fc40000000a00 */
[----:B------:R-:W-:Y:S01]  /*a0f0*/  UMOV UR49, UR9 ;  /* 0x0000000900317c82 */ /* 0x000fe20008000000 */
[----:B------:R-:W-:Y:S01]  /*a100*/  UIADD3 UR56, UP1, UR42, 0x270, URZ ;  /* 0x000002702a387890 */ /* 0x000fe2000ff3e03f */
[----:B------:R-:W-:Y:S02]  /*a110*/  MOV R23, UR49 ;  /* 0x0000003100177c02 */ /* 0x000fe40008000f00 */
[----:B------:R-:W-:Y:S01]  /*a120*/  UMOV UR42, UR10 ;  /* 0x0000000a002a7c82 */ /* 0x000fe20008000000 */
[----:B---3--:R-:W-:Y:S01]  /*a130*/  UIADD3 UR35, UR8, 0x7400, URZ ;  /* 0x0000740008237890 */ /* 0x008fe2000fffe03f */
[----:B------:R-:W-:Y:S01]  /*a140*/  MOV R14, UR20 ;  /* 0x00000014000e7c02 */ /* 0x000fe20008000f00 */
[----:B------:R-:W-:Y:S01]  /*a150*/  UMOV UR52, UR20 ;  /* 0x0000001400347c82 */ /* 0x000fe20008000000 */
[----:B------:R-:W-:Y:S01]  /*a160*/  UMOV UR53, UR21 ;  /* 0x0000001500357c82 */ /* 0x000fe20008000000 */
[----:B------:R-:W-:Y:S01]  /*a170*/  MOV R21, UR52 ;  /* 0x0000003400157c02 */ /* 0x000fe20008000f00 */
[----:B------:R-:W-:Y:S01]  /*a180*/  UMOV UR12, UR20 ;  /* 0x00000014000c7c82 */ /* 0x000fe20008000000 */
[----:B------:R-:W-:Y:S01]  /*a190*/  MOV R20, UR53 ;  /* 0x0000003500147c02 */ /* 0x000fe20008000f00 */
[----:B------:R-:W-:Y:S01]  /*a1a0*/  UMOV UR13, UR21 ;  /* 0x00000015000d7c82 */ /* 0x000fe20008000000 */
[----:B----4-:R-:W-:Y:S01]  /*a1b0*/  R2UR UR24, R18 ;  /* 0x00000000121872ca */ /* 0x010fe200000e0000 */
[----:B------:R-:W-:Y:S01]  /*a1c0*/  UMOV UR27, UR61 ;  /* 0x0000003d001b7c82 */ /* 0x000fe20008000000 */
[----:B------:R-:W-:Y:S01]  /*a1d0*/  @UP0 USHF.R.U32.HI UR27, URZ, UR19, UR17 ;  /* 0x000000133f1b0299 */ /* 0x000fe20008011611 */
[----:B------:R-:W-:Y:S01]  /*a1e0*/  R2UR UR19, R17 ;  /* 0x00000000111372ca */ /* 0x000fe200000e0000 */
[----:B------:R-:W-:-:S02]  /*a1f0*/  UIADD3 UR17, -UR57, URZ, URZ ;  /* 0x0000003f39117290 */ /* 0x000fc4000fffe13f */
[----:B------:R-:W-:Y:S02]  /*a200*/  UIADD3 UR26, UR8, 0x7c00, URZ ;  /* 0x00007c00081a7890 */ /* 0x000fe4000fffe03f */
[----:B------:R-:W-:Y:S02]  /*a210*/  UIMAD UR17, UR15, UR17, UR50 ;  /* 0x000000110f1172a4 */ /* 0x000fe4000f8e0232 */
[----:B------:R-:W-:Y:S01]  /*a220*/  UIADD3 UR8, -UR27, URZ, URZ ;  /* 0x0000003f1b087290 */ /* 0x000fe2000fffe13f */
[----:B------:R-:W-:Y:S02]  /*a230*/  ULDC UR50, c[0x0][0x3ec] ;  /* 0x0000fb0000327ab9 */ /* 0x000fe40000000800 */
[----:B------:R-:W-:Y:S01]  /*a240*/  ISETP.NE.AND P2, PT, R10, UR24, PT ;  /* 0x000000180a007c0c */ /* 0x000fe2000bf45270 */
[----:B------:R-:W-:Y:S02]  /*a250*/  UIMAD UR34, UR17, UR4, UR50 ;  /* 0x00000004112272a4 */ /* 0x000fe4000f8e0232 */
[----:B------:R-:W-:Y:S01]  /*a260*/  UIMAD UR25, UR16, UR4, UR50 ;  /* 0x00000004101972a4 */ /* 0x000fe2000f8e0232 */
[----:B------:R-:W-:Y:S01]  /*a270*/  MOV R15, UR19 ;  /* 0x00000013000f7c02 */ /* 0x000fe20008000f00 */
[----:B------:R-:W-:-:S02]  /*a280*/  UIMAD.WIDE.U32 UR16, UR55, UR18, URZ ;  /* 0x00000012371072a5 */ /* 0x000fc4000f8e003f */
[----:B------:R-:W-:Y:S01]  /*a290*/  UIMAD UR8, UR23, UR8, UR61 ;  /* 0x00000008170872a4 */ /* 0x000fe2000f8e023d */
[----:B------:R-:W-:Y:S01]  /*a2a0*/  UMOV UR24, UR55 ;  /* 0x0000003700187c82 */ /* 0x000fe20008000000 */
[----:B------:R-:W-:Y:S01]  /*a2b0*/  @UP0 USHF.R.U32.HI UR24, URZ, UR11, UR17 ;  /* 0x0000000b3f180299 */ /* 0x000fe20008011611 */
[----:B------:R-:W-:Y:S01]  /*a2c0*/  R2UR UR11, R42 ;  /* 0x000000002a0b72ca */ /* 0x000fe200000e0000 */
[----:B------:R-:W-:Y:S02]  /*a2d0*/  UIADD3 UR15, -UR61, URZ, URZ ;  /* 0x0000003f3d0f7290 */ /* 0x000fe4000fffe13f */
[----:B------:R-:W-:Y:S01]  /*a2e0*/  @P2 IMAD.MOV R13, RZ, RZ, R11 ;  /* 0x000000ffff0d2224 */ /* 0x000fe200078e020b */
[----:B------:R-:W-:Y:S01]  /*a2f0*/  UIMAD UR32, UR8, UR60, UR7 ;  /* 0x0000003c082072a4 */ /* 0x000fe2000f8e0207 */
[----:B------:R-:W-:Y:S01]  /*a300*/  MOV R11, UR21 ;  /* 0x00000015000b7c02 */ /* 0x000fe20008000f00 */
[----:B------:R-:W-:Y:S02]  /*a310*/  UIADD3 UR4, -UR55, URZ, URZ ;  /* 0x0000003f37047290 */ /* 0x000fe4000fffe13f */
[----:B------:R-:W-:Y:S01]  /*a320*/  UIADD3 UR8, -UR24, URZ, URZ ;  /* 0x0000003f18087290 */ /* 0x000fe2000fffe13f */
[----:B-1----:R-:W-:Y:S01]  /*a330*/  ISETP.NE.AND P3, PT, R13, R4, PT ;  /* 0x000000040d00720c */ /* 0x002fe20003f65270 */
[----:B------:R-:W-:Y:S01]  /*a340*/  UIMAD UR15, UR31, UR15, UR57 ;  /* 0x0000000f1f0f72a4 */ /* 0x000fe2000f8e0239 */
[----:B------:R-:W-:Y:S01]  /*a350*/  MOV R4, UR22 ;  /* 0x0000001600047c02 */ /* 0x000fe20008000f00 */
[----:B------:R-:W-:Y:S01]  /*a360*/  UIMAD UR31, UR31, UR4, UR51 ;  /* 0x000000041f1f72a4 */ /* 0x000fe2000f8e0233 */
[----:B------:R-:W-:Y:S01]  /*a370*/  R2UR UR4, R19 ;  /* 0x00000000130472ca */ /* 0x000fe200000e0000 */
[----:B------:R-:W-:-:S02]  /*a380*/  UIMAD UR8, UR23, UR8, UR55 ;  /* 0x00000008170872a4 */ /* 0x000fc4000f8e0237 */
[----:B------:R-:W-:Y:S02]  /*a390*/  UIMAD UR33, UR15, UR5, UR6 ;  /* 0x000000050f2172a4 */ /* 0x000fe4000f8e0206 */
[----:B------:R-:W-:Y:S02]  /*a3a0*/  UIMAD UR52, UR31, UR5, UR6 ;  /* 0x000000051f3472a4 */ /* 0x000fe4000f8e0206 */
[----:B------:R-:W-:Y:S01]  /*a3b0*/  UIMAD UR53, UR8, UR60, UR7 ;  /* 0x0000003c083572a4 */ /* 0x000fe2000f8e0207 */
[----:B------:R-:W-:Y:S01]  /*a3c0*/  UMOV UR28, UR20 ;  /* 0x00000014001c7c82 */ /* 0x000fe20008000000 */
        /* <DEDUP_REMOVED lines=17> */
[----:B------:R-:W-:Y:S01]  /*a4e0*/  MOV R19, UR54 ;  /* 0x0000003600137c02 */ /* 0x000fe20008000f00 */
[----:B------:R-:W-:Y:S01]  /*a4f0*/  UMOV UR48, UR26 ;  /* 0x0000001a00307c82 */ /* 0x000fe20008000000 */
[----:B------:R-:W-:Y:S01]  /*a500*/  UMOV UR51, UR25 ;  /* 0x0000001900337c82 */ /* 0x000fe20008000000 */
[----:B------:R-:W-:Y:S01]  /*a510*/  UMOV UR54, UR24 ;  /* 0x0000001800367c82 */ /* 0x000fe20008000000 */
[----:B------:R0:W-:Y:S01]  /*a520*/  UTMALDG.5D.IM2COL [UR16], [UR58], UR39 ;  /* 0x000000103a0073b4 */ /* 0x0001e20008060027 */
[----:B------:R-:W-:Y:S01]  /*a530*/  UMOV UR50, UR47 ;  /* 0x0000002f00327c82 */ /* 0x000fe20008000000 */
[----:B------:R-:W-:Y:S01]  /*a540*/  R2UR UR27, R41 ;  /* 0x00000000291b72ca */ /* 0x000fe200000e0000 */
[----:B------:R-:W-:Y:S01]  /*a550*/  UIADD3.X UR57, URZ, UR43, URZ, UP1, !UPT ;  /* 0x0000002b3f397290 */ /* 0x000fe20008ffe43f */
[----:B------:R-:W-:Y:S01]  /*a560*/  @P3 IMAD.MOV R12, RZ, RZ, R9 ;  /* 0x000000ffff0c3224 */ /* 0x000fe200078e0209 */
[----:B------:R-:W-:Y:S01]  /*a570*/  UIADD3 UR24, UR4, 0x20800, URZ ;  /* 0x0002080004187890 */ /* 0x000fe2000fffe03f */
[----:B------:R-:W-:Y:S01]  /*a580*/  R2UR UR43, R46 ;  /* 0x000000002e2b72ca */ /* 0x000fe200000e0000 */
[----:B------:R-:W-:Y:S01]  /*a590*/  UMOV UR6, 0x0 ;  /* 0x0000000000067882 */ /* 0x000fe20000000000 */
[----:B------:R1:W-:Y:S01]  /*a5a0*/  UTMALDG.5D.IM2COL [UR48], [UR58], UR39 ;  /* 0x000000303a0073b4 */ /* 0x0003e20008060027 */
[----:B------:R-:W-:Y:S01]  /*a5b0*/  UMOV UR7, 0x10000000 ;  /* 0x1000000000077882 */ /* 0x000fe20000000000 */
[----:B------:R-:W-:Y:S01]  /*a5c0*/  UMOV UR25, UR9 ;  /* 0x0000000900197c82 */ /* 0x000fe20008000000 */
[----:B------:R-:W-:Y:S01]  /*a5d0*/  UMOV UR26, UR10 ;  /* 0x0000000a001a7c82 */ /* 0x000fe20008000000 */
[----:B------:R-:W-:Y:S01]  /*a5e0*/  UIADD3 UR8, UR4, 0x21000, URZ ;  /* 0x0002100004087890 */ /* 0x000fe2000fffe03f */
[----:B------:R-:W-:Y:S01]  /*a5f0*/  R2UR UR35, R47 ;  /* 0x000000002f2372ca */ /* 0x000fe200000e0000 */
[----:B------:R-:W-:Y:S01]  /*a600*/  UIADD3 UR40, UR4, 0x23000, URZ ;  /* 0x0002300004287890 */ /* 0x000fe2000fffe03f */
[----:B------:R-:W-:Y:S01]  /*a610*/  ISETP.NE.AND P4, PT, R12, R5, PT ;  /* 0x000000050c00720c */ /* 0x000fe20003f85270 */
[----:B------:R-:W-:Y:S01]  /*a620*/  UIADD3 UR32, UR4, 0x23800, URZ ;  /* 0x0002380004207890 */ /* 0x000fe2000fffe03f */
[----:B------:R-:W-:Y:S01]  /*a630*/  VIADD R5, R8, 0x1 ;  /* 0x0000000108057836 */ /* 0x000fe20000000000 */
[----:B------:R-:W-:Y:S01]  /*a640*/  UMOV UR34, UR10 ;  /* 0x0000000a00227c82 */ /* 0x000fe20008000000 */
[----:B------:R-:W-:Y:S01]  /*a650*/  UMOV UR33, UR9 ;  /* 0x0000000900217c82 */ /* 0x000fe20008000000 */
[----:B0-----:R-:W-:Y:S01]  /*a660*/  R2UR UR22, R4 ;  /* 0x00000000041672ca */ /* 0x001fe200000e0000 */
[----:B------:R-:W-:Y:S01]  /*a670*/  UIADD3 UR16, UR4, 0x20000, URZ ;  /* 0x0002000004107890 */ /* 0x000fe2000fffe03f */
[----:B------:R-:W-:Y:S01]  /*a680*/  R2UR UR21, R11 ;  /* 0x000000000b1572ca */ /* 0x000fe200000e0000 */
[----:B------:R-:W-:Y:S01]  /*a690*/  UMOV UR18, UR10 ;  /* 0x0000000a00127c82 */ /* 0x000fe20008000000 */
[----:B------:R-:W-:-:S04]  /*a6a0*/  R2UR UR20, R14 ;  /* 0x000000000e1472ca */ /* 0x000fc800000e0000 */
[----:B------:R-:W-:Y:S01]  /*a6b0*/  @P4 IMAD.MOV R5, RZ, RZ, R8 ;  /* 0x000000ffff054224 */ /* 0x000fe200078e0208 */
[----:B------:R-:W-:Y:S02]  /*a6c0*/  R2UR UR19, R15 ;  /* 0x000000000f1372ca */ /* 0x000fe400000e0000 */
[----:B-1----:R-:W-:Y:S01]  /*a6d0*/  R2UR UR51, R45 ;  /* 0x000000002d3372ca */ /* 0x002fe200000e0000 */
[----:B------:R-:W-:Y:S01]  /*a6e0*/  UIADD3 UR48, UR4, 0x22800, URZ ;  /* 0x0002280004307890 */ /* 0x000fe2000fffe03f */
[----:B------:R-:W-:Y:S01]  /*a6f0*/  R2UR UR54, R19 ;  /* 0x00000000133672ca */ /* 0x000fe200000e0000 */
[----:B------:R-:W-:Y:S01]  /*a700*/  UMOV UR50, UR10 ;  /* 0x0000000a00327c82 */ /* 0x000fe20008000000 */
[----:B------:R-:W-:Y:S01]  /*a710*/  R2UR UR53, R20 ;  /* 0x00000000143572ca */ /* 0x000fe200000e0000 */
[----:B------:R-:W-:Y:S01]  /*a720*/  IMAD.MOV.U32 R8, RZ, RZ, R5 ;  /* 0x000000ffff087224 */ /* 0x000fe200078e0005 */
[----:B------:R-:W-:Y:S02]  /*a730*/  R2UR UR52, R21 ;  /* 0x00000000153472ca */ /* 0x000fe400000e0000 */
[----:B------:R-:W-:-:S02]  /*a740*/  MOV R14, UR27 ;  /* 0x0000001b000e7c02 */ /* 0x000fc40008000f00 */
[----:B------:R-:W-:Y:S01]  /*a750*/  MOV R22, UR50 ;  /* 0x0000003200167c02 */ /* 0x000fe20008000f00 */
[----:B------:R0:W-:Y:S01]  /*a760*/  UTMALDG.5D [UR16], [UR56], desc[UR6] ;  /* 0x00000610380075b4 */ /* 0x0001e20008021000 */
[----:B------:R-:W-:Y:S02]  /*a770*/  R2UR UR50, R25 ;  /* 0x00000000193272ca */ /* 0x000fe400000e0000 */
[----:B------:R-:W-:Y:S02]  /*a780*/  MOV R21, UR51 ;  /* 0x0000003300157c02 */ /* 0x000fe40008000f00 */
[----:B------:R-:W-:Y:S02]  /*a790*/  R2UR UR51, R44 ;  /* 0x000000002c3372ca */ /* 0x000fe400000e0000 */
[----:B------:R-:W-:Y:S01]  /*a7a0*/  MOV R24, UR48 ;  /* 0x0000003000187c02 */ /* 0x000fe20008000f00 */
[----:B------:R1:W-:Y:S01]  /*a7b0*/  UTMALDG.5D [UR24], [UR56], desc[UR6] ;  /* 0x00000618380075b4 */ /* 0x0003e20008021000 */
[----:B------:R-:W-:Y:S01]  /*a7c0*/  UIADD3 UR48, UR4, 0x22000, URZ ;  /* 0x0002200004307890 */ /* 0x000fe2000fffe03f */
[----:B------:R-:W-:Y:S01]  /*a7d0*/  MOV R15, UR54 ;  /* 0x00000036000f7c02 */ /* 0x000fe20008000f00 */
[----:B------:R-:W-:Y:S01]  /*a7e0*/  UMOV UR54, UR22 ;  /* 0x0000001600367c82 */ /* 0x000fe20008000000 */
[----:B------:R-:W-:Y:S01]  /*a7f0*/  MOV R19, UR53 ;  /* 0x0000003500137c02 */ /* 0x000fe20008000f00 */
[----:B------:R-:W-:Y:S01]  /*a800*/  UMOV UR53, UR21 ;  /* 0x0000001500357c82 */ /* 0x000fe20008000000 */
[----:B------:R-:W-:Y:S01]  /*a810*/  MOV R20, UR52 ;  /* 0x0000003400147c02 */ /* 0x000fe20008000f00 */
[----:B------:R-:W-:Y:S01]  /*a820*/  UMOV UR52, UR20 ;  /* 0x0000001400347c82 */ /* 0x000fe20008000000 */
[----:B------:R2:W-:Y:S02]  /*a830*/  UTMALDG.5D [UR8], [UR56], desc[UR6] ;  /* 0x00000608380075b4 */ /* 0x0005e40008021000 */
[----:B------:R-:W-:Y:S01]  /*a840*/  UMOV UR5, UR51 ;  /* 0x0000003300057c82 */ /* 0x000fe20008000000 */
[----:B0-----:R-:W-:Y:S01]  /*a850*/  UIADD3 UR16, UR4, 0x20400, URZ ;  /* 0x0002040004107890 */ /* 0x001fe2000fffe03f */
[----:B------:R-:W-:Y:S01]  /*a860*/  UMOV UR18, UR47 ;  /* 0x0000002f00127c82 */ /* 0x000fe20008000000 */
[----:B-1----:R-:W-:Y:S01]  /*a870*/  R2UR UR27, R43 ;  /* 0x000000002b1b72ca */ /* 0x002fe200000e0000 */
[----:B------:R-:W-:Y:S01]  /*a880*/  UIADD3 UR24, UR4, 0x21800, URZ ;  /* 0x0002180004187890 */ /* 0x000fe2000fffe03f */
[----:B------:R-:W-:Y:S01]  /*a890*/  UMOV UR28, UR20 ;  /* 0x00000014001c7c82 */ /* 0x000fe20008000000 */
[----:B------:R-:W-:Y:S01]  /*a8a0*/  UMOV UR29, UR21 ;  /* 0x00000015001d7c82 */ /* 0x000fe20008000000 */
[----:B------:R-:W-:Y:S01]  /*a8b0*/  UMOV UR30, UR22 ;  /* 0x00000016001e7c82 */ /* 0x000fe20008000000 */
[----:B------:R-:W-:-:S02]  /*a8c0*/  MOV R9, UR29 ;  /* 0x0000001d00097c02 */ /* 0x000fc40008000f00 */
[----:B------:R-:W-:Y:S01]  /*a8d0*/  MOV R4, UR30 ;  /* 0x0000001e00047c02 */ /* 0x000fe20008000f00 */
[----:B--2---:R-:W-:Y:S01]  /*a8e0*/  UIADD3 UR8, UR4, 0x21400, URZ ;  /* 0x0002140004087890 */ /* 0x004fe2000fffe03f */
[----:B------:R-:W-:Y:S01]  /*a8f0*/  MOV R11, UR28 ;  /* 0x0000001c000b7c02 */ /* 0x000fe20008000f00 */
[----:B------:R-:W-:Y:S01]  /*a900*/  UMOV UR12, UR20 ;  /* 0x00000014000c7c82 */ /* 0x000fe20008000000 */
[----:B------:R-:W-:Y:S02]  /*a910*/  UMOV UR13, UR21 ;  /* 0x00000015000d7c82 */ /* 0x000fe40008000000 */
[----:B------:R0:W-:Y:S01]  /*a920*/  UTMALDG.5D [UR24], [UR56], desc[UR6] ;  /* 0x00000618380075b4 */ /* 0x0001e20008021000 */
[----:B------:R-:W-:Y:S01]  /*a930*/  UMOV UR15, UR27 ;  /* 0x0000001b000f7c82 */ /* 0x000fe20008000000 */
[----:B------:R-:W-:Y:S01]  /*a940*/  UMOV UR14, UR22 ;  /* 0x00000016000e7c82 */ /* 0x000fe20008000000 */
[----:B------:R-:W-:Y:S01]  /*a950*/  UMOV UR10, UR47 ;  /* 0x0000002f000a7c82 */ /* 0x000fe20008000000 */
[----:B------:R1:W-:Y:S01]  /*a960*/  UTMALDG.5D [UR48], [UR56], desc[UR6] ;  /* 0x00000630380075b4 */ /* 0x0003e20008021000 */
[----:B0-----:R-:W-:Y:S01]  /*a970*/  R2UR UR30, R4 ;  /* 0x00000000041e72ca */ /* 0x001fe200000e0000 */
[----:B------:R-:W-:Y:S01]  /*a980*/  UIADD3 UR24, UR4, 0x20c00, URZ ;  /* 0x00020c0004187890 */ /* 0x000fe2000fffe03f */
[----:B------:R-:W-:Y:S01]  /*a990*/  R2UR UR29, R9 ;  /* 0x00000000091d72ca */ /* 0x000fe200000e0000 */
[----:B------:R-:W-:Y:S01]  /*a9a0*/  UMOV UR26, UR47 ;  /* 0x0000002f001a7c82 */ /* 0x000fe20008000000 */
[----:B------:R-:W-:Y:S01]  /*a9b0*/  R2UR UR28, R11 ;  /* 0x000000000b1c72ca */ /* 0x000fe200000e0000 */
[----:B------:R-:W-:Y:S01]  /*a9c0*/  VIADD R4, R7, 0xffffffff ;  /* 0xffffffff07047836 */ /* 0x000fe20000000000 */
[----:B------:R-:W-:-:S02]  /*a9d0*/  R2UR UR27, R14 ;  /* 0x000000000e1b72ca */ /* 0x000fc400000e0000 */
[----:B-1----:R-:W-:Y:S01]  /*a9e0*/  R2UR UR54, R15 ;  /* 0x000000000f3672ca */ /* 0x002fe200000e0000 */
[----:B------:R-:W-:Y:S01]  /*a9f0*/  IMAD.MOV.U32 R7, RZ, RZ, R4 ;  /* 0x000000ffff077224 */ /* 0x000fe200078e0004 */
[----:B------:R-:W-:Y:S02]  /*aa00*/  R2UR UR53, R19 ;  /* 0x00000000133572ca */ /* 0x000fe400000e0000 */
[----:B------:R-:W-:Y:S02]  /*aa10*/  R2UR UR52, R20 ;  /* 0x00000000143472ca */ /* 0x000fe400000e0000 */
[----:B------:R-:W-:Y:S02]  /*aa20*/  R2UR UR51, R21 ;  /* 0x00000000153372ca */ /* 0x000fe400000e0000 */
[----:B------:R-:W-:Y:S02]  /*aa30*/  R2UR UR50, R22 ;  /* 0x00000000163272ca */ /* 0x000fe400000e0000 */
[----:B------:R-:W-:-:S02]  /*aa40*/  R2UR UR49, R23 ;  /* 0x00000000173172ca */ /* 0x000fc400000e0000 */
[----:B------:R-:W-:Y:S02]  /*aa50*/  R2UR UR48, R24 ;  /* 0x00000000183072ca */ /* 0x000fe400000e0000 */
[----:B------:R-:W-:Y:S02]  /*aa60*/  SEL R9, RZ, 0x1, P5 ;  /* 0x00000001ff097807 */ /* 0x000fe40002800000 */
[----:B------:R-:W-:Y:S02]  /*aa70*/  SEL R4, R10, RZ, P2 ;  /* 0x000000ff0a047207 */ /* 0x000fe40001000000 */
[----:B------:R-:W-:Y:S02]  /*aa80*/  LOP3.LUT R6, R6, R9, RZ, 0x3c, !PT ;  /* 0x0000000906067212 */ /* 0x000fe400078e3cff */
[----:B------:R-:W-:Y:S02]  /*aa90*/  SEL R11, R13, RZ, P3 ;  /* 0x000000ff0d0b7207 */ /* 0x000fe40001800000 */
[----:B------:R-:W-:-:S03]  /*aaa0*/  SEL R9, R12, RZ, P4 ;  /* 0x000000ff0c097207 */ /* 0x000fc60002000000 */
[----:B------:R-:W-:Y:S01]  /*aab0*/  UTMALDG.5D [UR48], [UR56], desc[UR6] ;  /* 0x00000630380075b4 */ /* 0x000fe20008021000 */
[----:B------:R-:W-:Y:S01]  /*aac0*/  UTMALDG.5D [UR40], [UR56], desc[UR6] ;  /* 0x00000628380075b4 */ /* 0x000fe20008021000 */
[----:B------:R-:W-:Y:S01]  /*aad0*/  UTMALDG.5D [UR32], [UR56], desc[UR6] ;  /* 0x00000620380075b4 */ /* 0x000fe20008021000 */
[----:B------:R0:W-:Y:S01]  /*aae0*/  UTMALDG.5D [UR16], [UR56], desc[UR6] ;  /* 0x00000610380075b4 */ /* 0x0001e20008021000 */
[----:B------:R1:W-:Y:S01]  /*aaf0*/  UTMALDG.5D [UR24], [UR56], desc[UR6] ;  /* 0x00000618380075b4 */ /* 0x0003e20008021000 */
[----:B------:R2:W-:Y:S01]  /*ab00*/  UTMALDG.5D [UR8], [UR56], desc[UR6] ;  /* 0x00000608380075b4 */ /* 0x0005e20008021000 */
[----:B0-----:R-:W-:Y:S01]  /*ab10*/  UIADD3 UR16, UR4, 0x21c00, URZ ;  /* 0x00021c0004107890 */ /* 0x001fe2000fffe03f */
[----:B------:R-:W-:Y:S01]  /*ab20*/  UMOV UR19, UR15 ;  /* 0x0000000f00137c82 */ /* 0x000fe20008000000 */
[----:B-1----:R-:W-:-:S07]  /*ab30*/  UIADD3 UR24, UR4, 0x22c00, URZ ;  /* 0x00022c0004187890 */ /* 0x002fce000fffe03f */
[----:B------:R0:W-:Y:S01]  /*ab40*/  UTMALDG.5D [UR16], [UR56], desc[UR6] ;  /* 0x00000610380075b4 */ /* 0x0001e20008021000 */
[----:B------:R-:W-:Y:S01]  /*ab50*/  UMOV UR27, UR51 ;  /* 0x00000033001b7c82 */ /* 0x000fe20008000000 */
[----:B------:R-:W-:Y:S01]  /*ab60*/  UMOV UR28, UR20 ;  /* 0x00000014001c7c82 */ /* 0x000fe20008000000 */
[----:B------:R-:W-:Y:S01]  /*ab70*/  UMOV UR29, UR21 ;  /* 0x00000015001d7c82 */ /* 0x000fe20008000000 */
[----:B------:R-:W-:Y:S01]  /*ab80*/  UMOV UR30, UR22 ;  /* 0x00000016001e7c82 */ /* 0x000fe20008000000 */
[----:B--2---:R-:W-:Y:S01]  /*ab90*/  UIADD3 UR8, UR4, 0x22400, URZ ;  /* 0x0002240004087890 */ /* 0x004fe2000fffe03f */
[----:B------:R-:W-:-:S08]  /*aba0*/  UMOV UR11, UR5 ;  /* 0x00000005000b7c82 */ /* 0x000fd00008000000 */
[----:B------:R1:W-:Y:S01]  /*abb0*/  UTMALDG.5D [UR8], [UR56], desc[UR6] ;  /* 0x00000608380075b4 */ /* 0x0003e20008021000 */
[----:B------:R2:W-:Y:S01]  /*abc0*/  UTMALDG.5D [UR24], [UR56], desc[UR6] ;  /* 0x00000618380075b4 */ /* 0x0005e20008021000 */
[----:B0-----:R-:W-:Y:S01]  /*abd0*/  UIADD3 UR16, UR4, 0x23400, URZ ;  /* 0x0002340004107890 */ /* 0x001fe2000fffe03f */
[----:B------:R-:W-:-:S08]  /*abe0*/  UMOV UR19, UR43 ;  /* 0x0000002b00137c82 */ /* 0x000fd00008000000 */
[----:B------:R2:W-:Y:S01]  /*abf0*/  UTMALDG.5D [UR16], [UR56], desc[UR6] ;  /* 0x00000610380075b4 */ /* 0x0005e20008021000 */
[----:B-1----:R-:W-:Y:S01]  /*ac00*/  UIADD3 UR8, UR4, 0x23c00, URZ ;  /* 0x00023c0004087890 */ /* 0x002fe2000fffe03f */
[----:B------:R-:W-:-:S08]  /*ac10*/  UMOV UR11, UR35 ;  /* 0x00000023000b7c82 */ /* 0x000fd00008000000 */
[----:B------:R2:W-:Y:S02]  /*ac20*/  UTMALDG.5D [UR8], [UR56], desc[UR6] ;  /* 0x00000608380075b4 */ /* 0x0005e40008021000 */
[----:B--2---:R-:W-:Y:S05]  /*ac30*/  @P6 BRA `(.L_x_148) ;  /* 0xffffffb800286947 */ /* 0x004fea000383ffff */
.L_x_144:
[----:B------:R-:W-:Y:S05]  /*ac40*/  WARPSYNC.ALL ;  /* 0x0000000000007948 */ /* 0x000fea0003800000 */
[----:B------:R-:W-:-:S13]  /*ac50*/  ELECT P0, URZ, PT ;  /* 0x00000000003f782f */ /* 0x000fda0003800000 */
[----:B------:R-:W-:Y:S05]  /*ac60*/  @!P0 EXIT ;  /* 0x000000000000894d */ /* 0x000fea0003800000 */
[----:B------:R-:W-:-:S04]  /*ac70*/  LOP3.LUT R2, R2, 0x2, RZ, 0xfc, !PT ;  /* 0x0000000202027812 */ /* 0x000fc800078efcff */
[----:B------:R-:W-:-:S13]  /*ac80*/  ISETP.NE.AND P0, PT, R2, 0x3, PT ;  /* 0x000000030200780c */ /* 0x000fda0003f05270 */
[----:B------:R-:W-:Y:S05]  /*ac90*/  @!P0 BRA `(.L_x_149) ;  /* 0x0000000000048947 */ /* 0x000fea0003800000 */
[----:B------:R-:W-:Y:S01]  /*aca0*/  BPT.TRAP 0x1 ;  /* 0x000000040000795c */ /* 0x000fe20000300000 */
.L_x_149:
[----:B------:R-:W0:Y:S01]  /*acb0*/  S2R R5, SR_CgaCtaId ;  /* 0x0000000000057919 */ /* 0x000e220000008800 */
[----:B------:R-:W-:Y:S01]  /*acc0*/  MOV R2, 0x400 ;  /* 0x0000040000027802 */ /* 0x000fe20000000f00 */
[C---:B-----5:R-:W-:Y:S01]  /*acd0*/  IMAD.SHL.U32 R0, R3.reuse, 0x8, RZ ;  /* 0x0000000803007824 */ /* 0x060fe200078e00ff */
[C---:B------:R-:W-:Y:S02]  /*ace0*/  LOP3.LUT P0, RZ, R3.reuse, 0x4, RZ, 0xc0, !PT ;  /* 0x0000000403ff7812 */ /* 0x040fe4000780c0ff */
[----:B------:R-:W-:Y:S02]  /*acf0*/  LOP3.LUT R3, R3, 0x3, RZ, 0xc0, !PT ;  /* 0x0000000303037812 */ /* 0x000fe400078ec0ff */
[----:B0-----:R-:W-:Y:S02]  /*ad00*/  LEA R4, R5, R2, 0x18 ;  /* 0x0000000205047211 */ /* 0x001fe400078ec0ff */
[----:B------:R-:W-:Y:S02]  /*ad10*/  LOP3.LUT R5, R0, 0x18, RZ, 0xc0, !PT ;  /* 0x0000001800057812 */ /* 0x000fe400078ec0ff */
[----:B------:R-:W-:Y:S01]  /*ad20*/  SEL R2, RZ, 0x1, P0 ;  /* 0x00000001ff027807 */ /* 0x000fe20000000000 */
[----:B------:R-:W-:-:S03]  /*ad30*/  VIADD R0, R4, 0x30020 ;  /* 0x0003002004007836 */ /* 0x000fc60000000000 */
[----:B------:R-:W-:Y:S01]  /*ad40*/  SHF.L.U32 R2, R2, 0x1f, RZ ;  /* 0x0000001f02027819 */ /* 0x000fe200000006ff */
[----:B------:R-:W-:-:S07]  /*ad50*/  IMAD.IADD R5, R0, 0x1, R5 ;  /* 0x0000000100057824 */ /* 0x000fce00078e0205 */
.L_x_150:
[----:B0-----:R0:W1:Y:S02]  /*ad60*/  SYNCS.PHASECHK.TRANS64.TRYWAIT P1, [R5+URZ], R2 ;  /* 0x00000002050075a7 */ /* 0x001064000802017f */
[----:B-1----:R-:W-:Y:S05]  /*ad70*/  @!P1 NANOSLEEP.SYNCS 0x989680 ;  /* 0x009896800000995d */ /* 0x002fea0003900000 */
[----:B------:R-:W1:Y:S02]  /*ad80*/  @!P1 SYNCS.PHASECHK.TRANS64 P1, [R5+URZ], R2 ;  /* 0x00000002050095a7 */ /* 0x000e64000802007f */
[----:B-1----:R-:W-:Y:S05]  /*ad90*/  @!P1 BRA `(.L_x_150) ;  /* 0xfffffffc00f09947 */ /* 0x002fea000383ffff */
[----:B------:R-:W-:-:S05]  /*ada0*/  VIADD R3, R3, 0x1 ;  /* 0x0000000103037836 */ /* 0x000fca0000000000 */
[C---:B------:R-:W-:Y:S02]  /*adb0*/  ISETP.EQ.XOR P0, PT, R3.reuse, 0x4, !P0 ;  /* 0x000000040300780c */ /* 0x040fe40004702a70 */
[C---:B------:R-:W-:Y:S02]  /*adc0*/  ISETP.NE.AND P1, PT, R3.reuse, 0x4, PT ;  /* 0x000000040300780c */ /* 0x040fe40003f25270 */
[----:B0-----:R-:W-:Y:S02]  /*add0*/  SEL R2, RZ, 0x1, !P0 ;  /* 0x00000001ff027807 */ /* 0x001fe40004000000 */
[----:B------:R-:W-:Y:S02]  /*ade0*/  SEL R3, R3, RZ, P1 ;  /* 0x000000ff03037207 */ /* 0x000fe40000800000 */
[----:B------:R-:W-:-:S03]  /*adf0*/  SHF.L.U32 R5, R2, 0x1f, RZ ;  /* 0x0000001f02057819 */ /* 0x000fc600000006ff */
[----:B------:R-:W-:-:S07]  /*ae00*/  IMAD R2, R3, 0x8, R0 ;  /* 0x0000000803027824 */ /* 0x000fce00078e0200 */
.L_x_151:
[----:B0-----:R0:W1:Y:S02]  /*ae10*/  SYNCS.PHASECHK.TRANS64.TRYWAIT P1, [R2+URZ], R5 ;  /* 0x00000005020075a7 */ /* 0x001064000802017f */
[----:B-1----:R-:W-:Y:S05]  /*ae20*/  @!P1 NANOSLEEP.SYNCS 0x989680 ;  /* 0x009896800000995d */ /* 0x002fea0003900000 */
[----:B------:R-:W1:Y:S02]  /*ae30*/  @!P1 SYNCS.PHASECHK.TRANS64 P1, [R2+URZ], R5 ;  /* 0x00000005020095a7 */ /* 0x000e64000802007f */
[----:B-1----:R-:W-:Y:S05]  /*ae40*/  @!P1 BRA `(.L_x_151) ;  /* 0xfffffffc00f09947 */ /* 0x002fea000383ffff */
[----:B------:R-:W-:-:S05]  /*ae50*/  VIADD R3, R3, 0x1 ;  /* 0x0000000103037836 */ /* 0x000fca0000000000 */
[C---:B------:R-:W-:Y:S02]  /*ae60*/  ISETP.EQ.XOR P0, PT, R3.reuse, 0x4, P0 ;  /* 0x000000040300780c */ /* 0x040fe40000702a70 */
[C---:B------:R-:W-:Y:S02]  /*ae70*/  ISETP.NE.AND P1, PT, R3.reuse, 0x4, PT ;  /* 0x000000040300780c */ /* 0x040fe40003f25270 */
[----:B0-----:R-:W-:Y:S02]  /*ae80*/  SEL R2, RZ, 0x1, !P0 ;  /* 0x00000001ff027807 */ /* 0x001fe40004000000 */
[----:B------:R-:W-:Y:S02]  /*ae90*/  SEL R3, R3, RZ, P1 ;  /* 0x000000ff03037207 */ /* 0x000fe40000800000 */
[----:B------:R-:W-:-:S03]  /*aea0*/  SHF.L.U32 R5, R2, 0x1f, RZ ;  /* 0x0000001f02057819 */ /* 0x000fc600000006ff */
[----:B------:R-:W-:-:S07]  /*aeb0*/  IMAD R2, R3, 0x8, R0 ;  /* 0x0000000803027824 */ /* 0x000fce00078e0200 */
.L_x_152:
[----:B0-----:R0:W1:Y:S02]  /*aec0*/  SYNCS.PHASECHK.TRANS64.TRYWAIT P1, [R2+URZ], R5 ;  /* 0x00000005020075a7 */ /* 0x001064000802017f */
[----:B-1----:R-:W-:Y:S05]  /*aed0*/  @!P1 NANOSLEEP.SYNCS 0x989680 ;  /* 0x009896800000995d */ /* 0x002fea0003900000 */
[----:B------:R-:W1:Y:S02]  /*aee0*/  @!P1 SYNCS.PHASECHK.TRANS64 P1, [R2+URZ], R5 ;  /* 0x00000005020095a7 */ /* 0x000e64000802007f */
[----:B-1----:R-:W-:Y:S05]  /*aef0*/  @!P1 BRA `(.L_x_152) ;  /* 0xfffffffc00f09947 */ /* 0x002fea000383ffff */
[----:B------:R-:W-:-:S05]  /*af00*/  VIADD R3, R3, 0x1 ;  /* 0x0000000103037836 */ /* 0x000fca0000000000 */
[C---:B------:R-:W-:Y:S02]  /*af10*/  ISETP.NE.AND P1, PT, R3.reuse, 0x4, PT ;  /* 0x000000040300780c */ /* 0x040fe40003f25270 */
[C---:B------:R-:W-:Y:S02]  /*af20*/  ISETP.EQ.XOR P0, PT, R3.reuse, 0x4, P0 ;  /* 0x000000040300780c */ /* 0x040fe40000702a70 */
[----:B------:R-:W-:Y:S02]  /*af30*/  SEL R3, R3, RZ, P1 ;  /* 0x000000ff03037207 */ /* 0x000fe40000800000 */
[----:B0-----:R-:W-:-:S03]  /*af40*/  SEL R2, RZ, 0x1, !P0 ;  /* 0x00000001ff027807 */ /* 0x001fc60004000000 */
[----:B------:R-:W-:Y:S01]  /*af50*/  IMAD R3, R3, 0x8, R0 ;  /* 0x0000000803037824 */ /* 0x000fe200078e0200 */
[----:B------:R-:W-:-:S07]  /*af60*/  SHF.L.U32 R2, R2, 0x1f, RZ ;  /* 0x0000001f02027819 */ /* 0x000fce00000006ff */
.L_x_153:
[----:B0-----:R0:W1:Y:S02]  /*af70*/  SYNCS.PHASECHK.TRANS64.TRYWAIT P0, [R3+URZ], R2 ;  /* 0x00000002030075a7 */ /* 0x001064000800017f */
[----:B-1----:R-:W-:Y:S05]  /*af80*/  @!P0 NANOSLEEP.SYNCS 0x989680 ;  /* 0x009896800000895d */ /* 0x002fea0003900000 */
[----:B------:R-:W1:Y:S02]  /*af90*/  @!P0 SYNCS.PHASECHK.TRANS64 P0, [R3+URZ], R2 ;  /* 0x00000002030085a7 */ /* 0x000e64000800007f */
[----:B-1----:R-:W-:Y:S05]  /*afa0*/  @P0 EXIT ;  /* 0x000000000000094d */ /* 0x002fea0003800000 */
[----:B------:R-:W-:Y:S05]  /*afb0*/  BRA `(.L_x_153) ;  /* 0xfffffffc00ec7947 */ /* 0x000fea000383ffff */
.L_x_154:
[----:B------:R-:W-:-:S00]  /*afc0*/  BRA `(.L_x_154) ;  /* 0xfffffffc00fc7947 */ /* 0x000fc0000383ffff */
[----:B------:R-:W-:-:S00]  /*afd0*/  NOP ;  /* 0x0000000000007918 */ /* 0x000fc00000000000 */
        /* <DEDUP_REMOVED lines=10> */
.L_x_155:


//--------------------- .nv.shared._ZN7cutlass13device_kernelINS_4conv6kernel13ConvUniversalINS1_16ConvProblemShapeILNS1_8OperatorE0ELi3EEENS1_10collective14CollectiveConvINS1_46MainloopSm90TmaGmmaWarpSpecializedImplicitGemmILS5_0ELi4ELi3EN4cute5tupleIJNSA_1CILi1EEESD_SD_EEENS1_36KernelImplicitTmaWarpSpecializedSm90ELi1EEENSB_IJNSC_ILi128EEENSC_ILi64EEENSB_IJSI_EEEEEENS_10tfloat32_tESL_NSA_8TiledMMAINSA_8MMA_AtomIJNSA_4SM904GMMA29MMA_64x64x8_F32TF32TF32_SS_TNILNSP_7ScaleInE1ELSR_1EEEEEENSA_6LayoutISE_NSB_IJNSC_ILi0EEESV_SV_EEEEENSB_IJNSA_10UnderscoreESY_SY_EEEEENS7_6detail26Sm90ImplicitGemmTileTraitsINSA_20SM90_TMA_LOAD_IM2COLENSA_14ComposedLayoutINSA_7SwizzleILi3ELi4ELi3EEENSA_18smem_ptr_flag_bitsILi32EEENSU_INSB_IJNSB_IJNSC_ILi8EEENSC_ILi16EEEEEENSB_IJNSC_ILi32EEENSC_ILi2EEEEEENSB_IJSD_NSC_ILi4EEEEEEEEENSB_IJNSB_IJS1C_NSC_ILi512EEEEEENSB_IJSD_NSC_ILi256EEEEEENSB_IJSV_NSC_ILi8192EEEEEEEEEEEEEvEENS12_INSA_13SM90_TMA_LOADENS14_IS16_S18_NSU_INSB_IJNSB_IJS19_S19_EEES1E_S1G_EEENSB_IJS1J_S1L_NSB_IJSV_NSC_ILi4096EEEEEEEEEEEEEvEEEENS_8epilogue10collective6detail29Sm90TmaWarpSpecializedAdapterINS23_15DefaultEpilogueISL_NSB_IJNSB_IJllllEEESD_SV_EEES28_NS22_6thread17LinearCombinationISL_Li1EffLNS29_9ScaleType4KindE0ELNS_15FloatRoundStyleE2ESL_EENS_4gemm15EpilogueDefaultEEEEEvvEEEEvNT_6ParamsE --------------------------
	.section	.nv.shared._ZN7cutlass13device_kernelINS_4conv6kernel13ConvUniversalINS1_16ConvProblemShapeILNS1_8OperatorE0ELi3EEENS1_10collective14CollectiveConvINS1_46MainloopSm90TmaGmmaWarpSpecializedImplicitGemmILS5_0ELi4ELi3EN4cute5tupleIJNSA_1CILi1EEESD_SD_EEENS1_36KernelImplicitTmaWarpSpecializedSm90ELi1EEENSB_IJNSC_ILi128EEENSC_ILi64EEENSB_IJSI_EEEEEENS_10tfloat32_tESL_NSA_8TiledMMAINSA_8MMA_AtomIJNSA_4SM904GMMA29MMA_64x64x8_F32TF32TF32_SS_TNILNSP_7ScaleInE1ELSR_1EEEEEENSA_6LayoutISE_NSB_IJNSC_ILi0EEESV_SV_EEEEENSB_IJNSA_10UnderscoreESY_SY_EEEEENS7_6detail26Sm90ImplicitGemmTileTraitsINSA_20SM90_TMA_LOAD_IM2COLENSA_14ComposedLayoutINSA_7SwizzleILi3ELi4ELi3EEENSA_18smem_ptr_flag_bitsILi32EEENSU_INSB_IJNSB_IJNSC_ILi8EEENSC_ILi16EEEEEENSB_IJNSC_ILi32EEENSC_ILi2EEEEEENSB_IJSD_NSC_ILi4EEEEEEEEENSB_IJNSB_IJS1C_NSC_ILi512EEEEEENSB_IJSD_NSC_ILi256EEEEEENSB_IJSV_NSC_ILi8192EEEEEEEEEEEEEvEENS12_INSA_13SM90_TMA_LOADENS14_IS16_S18_NSU_INSB_IJNSB_IJS19_S19_EEES1E_S1G_EEENSB_IJS1J_S1L_NSB_IJSV_NSC_ILi4096EEEEEEEEEEEEEvEEEENS_8epilogue10collective6detail29Sm90TmaWarpSpecializedAdapterINS23_15DefaultEpilogueISL_NSB_IJNSB_IJllllEEESD_SV_EEES28_NS22_6thread17LinearCombinationISL_Li1EffLNS29_9ScaleType4KindE0ELNS_15FloatRoundStyleE2ESL_EENS_4gemm15EpilogueDefaultEEEEEvvEEEEvNT_6ParamsE,"aw",@nobits
	.sectionflags	@""
	.align	16
	.zero		1024


//--------------------- .nv.shared.reserved.0     --------------------------
	.section	.nv.shared.reserved.0,"aw",@nobits
	.weak		__nv_reservedSMEM_offset_0_alias
	.size		__nv_reservedSMEM_offset_0_alias, 0, 0
	.other		__nv_reservedSMEM_offset_0_alias,@"STO_CUDA_RESERVED_SHARED STV_DEFAULT"
__nv_reservedSMEM_offset_0_alias:
	.zero		0


//--------------------- .nv.global                --------------------------
	.section	.nv.global,"aw",@nobits
.nv.global:
	.type		_ZN39_INTERNAL_a3e47ad7_4_k_cu_181957d9_27994cute1_E,@object
	.size		_ZN39_INTERNAL_a3e47ad7_4_k_cu_181957d9_27994cute1_E,(_ZN39_INTERNAL_a3e47ad7_4_k_cu_181957d9_27994cuda3std3__45__cpo6cbeginE - _ZN39_INTERNAL_a3e47ad7_4_k_cu_181957d9_27994cute1_E)
_ZN39_INTERNAL_a3e47ad7_4_k_cu_181957d9_27994cute1_E:
	.zero		1
	.type		_ZN39_INTERNAL_a3e47ad7_4_k_cu_181957d9_27994cuda3std3__45__cpo6cbeginE,@object
	.size		_ZN39_INTERNAL_a3e47ad7_4_k_cu_181957d9_27994cuda3std3__45__cpo6cbeginE,(_ZN39_INTERNAL_a3e47ad7_4_k_cu_181957d9_27994cuda3std3__48in_placeE - _ZN39_INTERNAL_a3e47ad7_4_k_cu_181957d9_27994cuda3std3__45__cpo6cbeginE)
_ZN39_INTERNAL_a3e47ad7_4_k_cu_181957d9_27994cuda3std3__45__cpo6cbeginE:
	.zero		1
	.type		_ZN39_INTERNAL_a3e47ad7_4_k_cu_181957d9_27994cuda3std3__48in_placeE,@object
	.size		_ZN39_INTERNAL_a3e47ad7_4_k_cu_181957d9_27994cuda3std3__48in_placeE,(_ZN39_INTERNAL_a3e47ad7_4_k_cu_181957d9_27994cuda3std6ranges3__45__cpo9iter_moveE - _ZN39_INTERNAL_a3e47ad7_4_k_cu_181957d9_27994cuda3std3__48in_placeE)
_ZN39_INTERNAL_a3e47ad7_4_k_cu_181957d9_27994cuda3std3__48in_placeE:
	.zero		1
	.type		_ZN39_INTERNAL_a3e47ad7_4_k_cu_181957d9_27994cuda3std6ranges3__45__cpo9iter_moveE,@object
	.size		_ZN39_INTERNAL_a3e47ad7_4_k_cu_181957d9_27994cuda3std6ranges3__45__cpo9iter_moveE,(_ZN39_INTERNAL_a3e47ad7_4_k_cu_181957d9_27994cuda3std3__45__cpo5beginE - _ZN39_INTERNAL_a3e47ad7_4_k_cu_181957d9_27994cuda3std6ranges3__45__cpo9iter_moveE)
_ZN39_INTERNAL_a3e47ad7_4_k_cu_181957d9_27994cuda3std6ranges3__45__cpo9iter_moveE:
	.zero		1
	.type		_ZN39_INTERNAL_a3e47ad7_4_k_cu_181957d9_27994cuda3std3__45__cpo5beginE,@object
	.size		_ZN39_INTERNAL_a3e47ad7_4_k_cu_181957d9_27994cuda3std3__45__cpo5beginE,(_ZN39_INTERNAL_a3e47ad7_4_k_cu_181957d9_27994cuda3std3__441_GLOBAL__N__a3e47ad7_4_k_cu_181957d9_27996ignoreE - _ZN39_INTERNAL_a3e47ad7_4_k_cu_181957d9_27994cuda3std3__45__cpo5beginE)
_ZN39_INTERNAL_a3e47ad7_4_k_cu_181957d9_27994cuda3std3__45__cpo5beginE:
	.zero		1
	.type		_ZN39_INTERNAL_a3e47ad7_4_k_cu_181957d9_27994cuda3std3__441_GLOBAL__N__a3e47ad7_4_k_cu_181957d9_27996ignoreE,@object
	.size		_ZN39_INTERNAL_a3e47ad7_4_k_cu_181957d9_27994cuda3std3__441_GLOBAL__N__a3e47ad7_4_k_cu_181957d9_27996ignoreE,(_ZN39_INTERNAL_a3e47ad7_4_k_cu_181957d9_27994cute7productE - _ZN39_INTERNAL_a3e47ad7_4_k_cu_181957d9_27994cuda3std3__441_GLOBAL__N__a3e47ad7_4_k_cu_181957d9_27996ignoreE)
_ZN39_INTERNAL_a3e47ad7_4_k_cu_181957d9_27994cuda3std3__441_GLOBAL__N__a3e47ad7_4_k_cu_181957d9_27996ignoreE:
	.zero		1
	.type		_ZN39_INTERNAL_a3e47ad7_4_k_cu_181957d9_27994cute7productE,@object
	.size		_ZN39_INTERNAL_a3e47ad7_4_k_cu_181957d9_27994cute7productE,(_ZN39_INTERNAL_a3e47ad7_4_k_cu_181957d9_27994cuda3std3__45__cpo3endE - _ZN39_INTERNAL_a3e47ad7_4_k_cu_181957d9_27994cute7productE)
_ZN39_INTERNAL_a3e47ad7_4_k_cu_181957d9_27994cute7productE:
	.zero		1
	.type		_ZN39_INTERNAL_a3e47ad7_4_k_cu_181957d9_27994cuda3std3__45__cpo3endE,@object
	.size		_ZN39_INTERNAL_a3e47ad7_4_k_cu_181957d9_27994cuda3std3__45__cpo3endE,(_ZN39_INTERNAL_a3e47ad7_4_k_cu_181957d9_27994cuda3std3__419piecewise_constructE - _ZN39_INTERNAL_a3e47ad7_4_k_cu_181957d9_27994cuda3std3__45__cpo3endE)
_ZN39_INTERNAL_a3e47ad7_4_k_cu_181957d9_27994cuda3std3__45__cpo3endE:
	.zero		1
	.type		_ZN39_INTERNAL_a3e47ad7_4_k_cu_181957d9_27994cuda3std3__419piecewise_constructE,@object
	.size		_ZN39_INTERNAL_a3e47ad7_4_k_cu_181957d9_27994cuda3std3__419piecewise_constructE,(_ZN39_INTERNAL_a3e47ad7_4_k_cu_181957d9_27994cuda3std3__45__cpo4cendE - _ZN39_INTERNAL_a3e47ad7_4_k_cu_181957d9_27994cuda3std3__419piecewise_constructE)
_ZN39_INTERNAL_a3e47ad7_4_k_cu_181957d9_27994cuda3std3__419piecewise_constructE:
	.zero		1
	.type		_ZN39_INTERNAL_a3e47ad7_4_k_cu_181957d9_27994cuda3std3__45__cpo4cendE,@object
	.size		_ZN39_INTERNAL_a3e47ad7_4_k_cu_181957d9_27994cuda3std3__45__cpo4cendE,(_ZN39_INTERNAL_a3e47ad7_4_k_cu_181957d9_27994cuda3std6ranges3__45__cpo4swapE - _ZN39_INTERNAL_a3e47ad7_4_k_cu_181957d9_27994cuda3std3__45__cpo4cendE)
_ZN39_INTERNAL_a3e47ad7_4_k_cu_181957d9_27994cuda3std3__45__cpo4cendE:
	.zero		1
	.type		_ZN39_INTERNAL_a3e47ad7_4_k_cu_181957d9_27994cuda3std6ranges3__45__cpo4swapE,@object
	.size		_ZN39_INTERNAL_a3e47ad7_4_k_cu_181957d9_27994cuda3std6ranges3__45__cpo4swapE,(.L_7 - _ZN39_INTERNAL_a3e47ad7_4_k_cu_181957d9_27994cuda3std6ranges3__45__cpo4swapE)
_ZN39_INTERNAL_a3e47ad7_4_k_cu_181957d9_27994cuda3std6ranges3__45__cpo4swapE:
	.zero		1
.L_7:


//--------------------- .nv.constant0._ZN7cutlass13device_kernelINS_4conv6kernel13ConvUniversalINS1_16ConvProblemShapeILNS1_8OperatorE0ELi3EEENS1_10collective14CollectiveConvINS1_46MainloopSm90TmaGmmaWarpSpecializedImplicitGemmILS5_0ELi4ELi3EN4cute5tupleIJNSA_1CILi1EEESD_SD_EEENS1_36KernelImplicitTmaWarpSpecializedSm90ELi1EEENSB_IJNSC_ILi128EEENSC_ILi64EEENSB_IJSI_EEEEEENS_10tfloat32_tESL_NSA_8TiledMMAINSA_8MMA_AtomIJNSA_4SM904GMMA29MMA_64x64x8_F32TF32TF32_SS_TNILNSP_7ScaleInE1ELSR_1EEEEEENSA_6LayoutISE_NSB_IJNSC_ILi0EEESV_SV_EEEEENSB_IJNSA_10UnderscoreESY_SY_EEEEENS7_6detail26Sm90ImplicitGemmTileTraitsINSA_20SM90_TMA_LOAD_IM2COLENSA_14ComposedLayoutINSA_7SwizzleILi3ELi4ELi3EEENSA_18smem_ptr_flag_bitsILi32EEENSU_INSB_IJNSB_IJNSC_ILi8EEENSC_ILi16EEEEEENSB_IJNSC_ILi32EEENSC_ILi2EEEEEENSB_IJSD_NSC_ILi4EEEEEEEEENSB_IJNSB_IJS1C_NSC_ILi512EEEEEENSB_IJSD_NSC_ILi256EEEEEENSB_IJSV_NSC_ILi8192EEEEEEEEEEEEEvEENS12_INSA_13SM90_TMA_LOADENS14_IS16_S18_NSU_INSB_IJNSB_IJS19_S19_EEES1E_S1G_EEENSB_IJS1J_S1L_NSB_IJSV_NSC_ILi4096EEEEEEEEEEEEEvEEEENS_8epilogue10collective6detail29Sm90TmaWarpSpecializedAdapterINS23_15DefaultEpilogueISL_NSB_IJNSB_IJllllEEESD_SV_EEES28_NS22_6thread17LinearCombinationISL_Li1EffLNS29_9ScaleType4KindE0ELNS_15FloatRoundStyleE2ESL_EENS_4gemm15EpilogueDefaultEEEEEvvEEEEvNT_6ParamsE --------------------------
	.section	.nv.constant0._ZN7cutlass13device_kernelINS_4conv6kernel13ConvUniversalINS1_16ConvProblemShapeILNS1_8OperatorE0ELi3EEENS1_10collective14CollectiveConvINS1_46MainloopSm90TmaGmmaWarpSpecializedImplicitGemmILS5_0ELi4ELi3EN4cute5tupleIJNSA_1CILi1EEESD_SD_EEENS1_36KernelImplicitTmaWarpSpecializedSm90ELi1EEENSB_IJNSC_ILi128EEENSC_ILi64EEENSB_IJSI_EEEEEENS_10tfloat32_tESL_NSA_8TiledMMAINSA_8MMA_AtomIJNSA_4SM904GMMA29MMA_64x64x8_F32TF32TF32_SS_TNILNSP_7ScaleInE1ELSR_1EEEEEENSA_6LayoutISE_NSB_IJNSC_ILi0EEESV_SV_EEEEENSB_IJNSA_10UnderscoreESY_SY_EEEEENS7_6detail26Sm90ImplicitGemmTileTraitsINSA_20SM90_TMA_LOAD_IM2COLENSA_14ComposedLayoutINSA_7SwizzleILi3ELi4ELi3EEENSA_18smem_ptr_flag_bitsILi32EEENSU_INSB_IJNSB_IJNSC_ILi8EEENSC_ILi16EEEEEENSB_IJNSC_ILi32EEENSC_ILi2EEEEEENSB_IJSD_NSC_ILi4EEEEEEEEENSB_IJNSB_IJS1C_NSC_ILi512EEEEEENSB_IJSD_NSC_ILi256EEEEEENSB_IJSV_NSC_ILi8192EEEEEEEEEEEEEvEENS12_INSA_13SM90_TMA_LOADENS14_IS16_S18_NSU_INSB_IJNSB_IJS19_S19_EEES1E_S1G_EEENSB_IJS1J_S1L_NSB_IJSV_NSC_ILi4096EEEEEEEEEEEEEvEEEENS_8epilogue10collective6detail29Sm90TmaWarpSpecializedAdapterINS23_15DefaultEpilogueISL_NSB_IJNSB_IJllllEEESD_SV_EEES28_NS22_6thread17LinearCombinationISL_Li1EffLNS29_9ScaleType4KindE0ELNS_15FloatRoundStyleE2ESL_EENS_4gemm15EpilogueDefaultEEEEEvvEEEEvNT_6ParamsE,"a",@progbits
	.sectionflags	@""
	.align	4
.nv.constant0._ZN7cutlass13device_kernelINS_4conv6kernel13ConvUniversalINS1_16ConvProblemShapeILNS1_8OperatorE0ELi3EEENS1_10collective14CollectiveConvINS1_46MainloopSm90TmaGmmaWarpSpecializedImplicitGemmILS5_0ELi4ELi3EN4cute5tupleIJNSA_1CILi1EEESD_SD_EEENS1_36KernelImplicitTmaWarpSpecializedSm90ELi1EEENSB_IJNSC_ILi128EEENSC_ILi64EEENSB_IJSI_EEEEEENS_10tfloat32_tESL_NSA_8TiledMMAINSA_8MMA_AtomIJNSA_4SM904GMMA29MMA_64x64x8_F32TF32TF32_SS_TNILNSP_7ScaleInE1ELSR_1EEEEEENSA_6LayoutISE_NSB_IJNSC_ILi0EEESV_SV_EEEEENSB_IJNSA_10UnderscoreESY_SY_EEEEENS7_6detail26Sm90ImplicitGemmTileTraitsINSA_20SM90_TMA_LOAD_IM2COLENSA_14ComposedLayoutINSA_7SwizzleILi3ELi4ELi3EEENSA_18smem_ptr_flag_bitsILi32EEENSU_INSB_IJNSB_IJNSC_ILi8EEENSC_ILi16EEEEEENSB_IJNSC_ILi32EEENSC_ILi2EEEEEENSB_IJSD_NSC_ILi4EEEEEEEEENSB_IJNSB_IJS1C_NSC_ILi512EEEEEENSB_IJSD_NSC_ILi256EEEEEENSB_IJSV_NSC_ILi8192EEEEEEEEEEEEEvEENS12_INSA_13SM90_TMA_LOADENS14_IS16_S18_NSU_INSB_IJNSB_IJS19_S19_EEES1E_S1G_EEENSB_IJS1J_S1L_NSB_IJSV_NSC_ILi4096EEEEEEEEEEEEEvEEEENS_8epilogue10collective6detail29Sm90TmaWarpSpecializedAdapterINS23_15DefaultEpilogueISL_NSB_IJNSB_IJllllEEESD_SV_EEES28_NS22_6thread17LinearCombinationISL_Li1EffLNS29_9ScaleType4KindE0ELNS_15FloatRoundStyleE2ESL_EENS_4gemm15EpilogueDefaultEEEEEvvEEEEvNT_6ParamsE:
	.zero		1664


//--------------------- SYMBOLS --------------------------

	.type		.nv.reservedSmem.offset0,@object
	.size		.nv.reservedSmem.offset0,0x4
